	.target	sm_100a

	.elftype	@"ET_EXEC"


//--------------------- .note.nv.tkinfo           --------------------------
	.section	.note.nv.tkinfo,"",@"SHT_NOTE"
	.sectionflags	@"SHF_NOTE_NV_TKINFO"
	.tkinfo
        /*0018*/ 	.word	0x00000002
        /*0030*/ 	.string	""
        /*0030*/ 	.string	"ptxas"
        /*0030*/ 	.string	"Cuda compilation tools, release 13.0, V13.0.88"
        /*0030*/ 	.string	"Build cuda_13.0.r13.0/compiler.36424714_0"
        /*0030*/ 	.string	"-arch sm_100a -m 64 "



//--------------------- .note.nv.cuinfo           --------------------------
	.section	.note.nv.cuinfo,"",@"SHT_NOTE"
	.sectionflags	@"SHF_NOTE_NV_CUINFO"
        /*0018*/ 	.short	0x0002
        /*001a*/ 	.short	0x0064
        /*001c*/ 	.short	0x0082
	.zero		2


//--------------------- .nv.info                  --------------------------
	.section	.nv.info,"",@"SHT_CUDA_INFO"
	.align	4


	//----- nvinfo : EIATTR_REGCOUNT
	.align		4
        /*0000*/ 	.byte	0x04, 0x2f
        /*0002*/ 	.short	(.L_20 - .L_19)
	.align		4
.L_19:
        /*0004*/ 	.word	index@(_ZN7cutlass13device_kernelINS_4gemm6kernel13GemmUniversalIN4cute5tupleIJiiiiEEENS1_10collective13CollectiveMmaINS1_35MainloopSm100TmaUmmaWarpSpecializedILi4ELi2ELi4ENS5_IJNS4_1CILi1EEESB_SB_EEEEENS5_IJNSA_ILi64EEENSA_ILi256EEESE_EEEaNS5_IJlSB_lEEEaSH_NS4_8TiledMMAINS4_8MMA_AtomIJNS4_15SM100_MMA_S8_SSIaaiLi64ELi256ELNS4_4UMMA5MajorE0ELSM_0ELNSL_8SaturateE0EEEEEENS4_6LayoutISC_NS5_IJNSA_ILi0EEESR_SR_EEEEENS5_IJNS4_10UnderscoreESU_SU_EEEEENS4_13SM90_TMA_LOADENS4_14ComposedLayoutINS4_7SwizzleILi2ELi4ELi3EEENS4_18smem_ptr_flag_bitsILi8EEENSQ_INS5_IJNSA_ILi8EEESE_EEENS5_IJSE_SB_EEEEEEEvNS4_8identityESX_S17_vS18_EENS_8epilogue10collective18CollectiveEpilogueINS1A_23Sm100TmaWarpSpecializedILi4ELi2ELi32ELb0ELb0EEEJSG_NS5_IJNSQ_ISE_SB_EES1F_EEEaSH_aSH_NS1A_6fusion15FusionCallbacksIS1E_NS1H_17LinearCombinationIaiaiLNS_15FloatRoundStyleE2EEESG_S1G_JEEENS4_5SM1004TMEM4LOAD26SM100_TMEM_LOAD_16dp32b32xESX_S17_NS4_39AutoVectorizingCopyWithAssumedAlignmentILi128EEENS4_14SM90_TMA_STOREES17_S1S_S1S_EEEvvEEEEvNT_6ParamsE)
        /*0008*/ 	.word	0x0000007a


	//----- nvinfo : EIATTR_FRAME_SIZE
	.align		4
.L_20:
        /*000c*/ 	.byte	0x04, 0x11
        /*000e*/ 	.short	(.L_22 - .L_21)
	.align		4
.L_21:
        /*0010*/ 	.word	index@($__internal_2_$__cuda_sm10x_tcgen05_guardrail_trap_unallocated_columns_being_dealloced)
        /*0014*/ 	.word	0x00000000


	//----- nvinfo : EIATTR_FRAME_SIZE
	.align		4
.L_22:
        /*0018*/ 	.byte	0x04, 0x11
        /*001a*/ 	.short	(.L_24 - .L_23)
	.align		4
.L_23:
        /*001c*/ 	.word	index@($__internal_1_$__cuda_sm10x_tcgen05_guardrail_trap_phase_invalid_during_alloc)
        /*0020*/ 	.word	0x00000000


	//----- nvinfo : EIATTR_FRAME_SIZE
	.align		4
.L_24:
        /*0024*/ 	.byte	0x04, 0x11
        /*0026*/ 	.short	(.L_26 - .L_25)
	.align		4
.L_25:
        /*0028*/ 	.word	index@($__internal_0_$__cuda_sm10x_tcgen05_guardrail_trap_col_being_dealloced_not_returned_by_alloc)
        /*002c*/ 	.word	0x00000000


	//----- nvinfo : EIATTR_FRAME_SIZE
	.align		4
.L_26:
        /*0030*/ 	.byte	0x04, 0x11
        /*0032*/ 	.short	(.L_28 - .L_27)
	.align		4
.L_27:
        /*0034*/ 	.word	index@(_ZN7cutlass13device_kernelINS_4gemm6kernel13GemmUniversalIN4cute5tupleIJiiiiEEENS1_10collective13CollectiveMmaINS1_35MainloopSm100TmaUmmaWarpSpecializedILi4ELi2ELi4ENS5_IJNS4_1CILi1EEESB_SB_EEEEENS5_IJNSA_ILi64EEENSA_ILi256EEESE_EEEaNS5_IJlSB_lEEEaSH_NS4_8TiledMMAINS4_8MMA_AtomIJNS4_15SM100_MMA_S8_SSIaaiLi64ELi256ELNS4_4UMMA5MajorE0ELSM_0ELNSL_8SaturateE0EEEEEENS4_6LayoutISC_NS5_IJNSA_ILi0EEESR_SR_EEEEENS5_IJNS4_10UnderscoreESU_SU_EEEEENS4_13SM90_TMA_LOADENS4_14ComposedLayoutINS4_7SwizzleILi2ELi4ELi3EEENS4_18smem_ptr_flag_bitsILi8EEENSQ_INS5_IJNSA_ILi8EEESE_EEENS5_IJSE_SB_EEEEEEEvNS4_8identityESX_S17_vS18_EENS_8epilogue10collective18CollectiveEpilogueINS1A_23Sm100TmaWarpSpecializedILi4ELi2ELi32ELb0ELb0EEEJSG_NS5_IJNSQ_ISE_SB_EES1F_EEEaSH_aSH_NS1A_6fusion15FusionCallbacksIS1E_NS1H_17LinearCombinationIaiaiLNS_15FloatRoundStyleE2EEESG_S1G_JEEENS4_5SM1004TMEM4LOAD26SM100_TMEM_LOAD_16dp32b32xESX_S17_NS4_39AutoVectorizingCopyWithAssumedAlignmentILi128EEENS4_14SM90_TMA_STOREES17_S1S_S1S_EEEvvEEEEvNT_6ParamsE)
        /*0038*/ 	.word	0x00000000


	//----- nvinfo : EIATTR_MIN_STACK_SIZE
	.align		4
.L_28:
        /*003c*/ 	.byte	0x04, 0x12
        /*003e*/ 	.short	(.L_30 - .L_29)
	.align		4
.L_29:
        /*0040*/ 	.word	index@(_ZN7cutlass13device_kernelINS_4gemm6kernel13GemmUniversalIN4cute5tupleIJiiiiEEENS1_10collective13CollectiveMmaINS1_35MainloopSm100TmaUmmaWarpSpecializedILi4ELi2ELi4ENS5_IJNS4_1CILi1EEESB_SB_EEEEENS5_IJNSA_ILi64EEENSA_ILi256EEESE_EEEaNS5_IJlSB_lEEEaSH_NS4_8TiledMMAINS4_8MMA_AtomIJNS4_15SM100_MMA_S8_SSIaaiLi64ELi256ELNS4_4UMMA5MajorE0ELSM_0ELNSL_8SaturateE0EEEEEENS4_6LayoutISC_NS5_IJNSA_ILi0EEESR_SR_EEEEENS5_IJNS4_10UnderscoreESU_SU_EEEEENS4_13SM90_TMA_LOADENS4_14ComposedLayoutINS4_7SwizzleILi2ELi4ELi3EEENS4_18smem_ptr_flag_bitsILi8EEENSQ_INS5_IJNSA_ILi8EEESE_EEENS5_IJSE_SB_EEEEEEEvNS4_8identityESX_S17_vS18_EENS_8epilogue10collective18CollectiveEpilogueINS1A_23Sm100TmaWarpSpecializedILi4ELi2ELi32ELb0ELb0EEEJSG_NS5_IJNSQ_ISE_SB_EES1F_EEEaSH_aSH_NS1A_6fusion15FusionCallbacksIS1E_NS1H_17LinearCombinationIaiaiLNS_15FloatRoundStyleE2EEESG_S1G_JEEENS4_5SM1004TMEM4LOAD26SM100_TMEM_LOAD_16dp32b32xESX_S17_NS4_39AutoVectorizingCopyWithAssumedAlignmentILi128EEENS4_14SM90_TMA_STOREES17_S1S_S1S_EEEvvEEEEvNT_6ParamsE)
        /*0044*/ 	.word	0x00000000
.L_30:


//--------------------- .nv.compat                --------------------------
	.section	.nv.compat,"",@"SHT_CUDA_COMPAT_INFO"
	.align	4
        /*0000*/ 	.byte	0x02, 0x09, 0x01, 0x00, 0x02, 0x02, 0x03, 0x00, 0x02, 0x05, 0x06, 0x00, 0x03, 0x07, 0x01, 0x01
        /*0010*/ 	.byte	0x02, 0x03, 0x01, 0x00, 0x02, 0x06, 0x01, 0x00, 0x04, 0x0b, 0x08, 0x00, 0x01, 0x00, 0x00, 0x00
        /*0020*/ 	.byte	0x00, 0x00, 0x00, 0x00


//--------------------- .nv.info._ZN7cutlass13device_kernelINS_4gemm6kernel13GemmUniversalIN4cute5tupleIJiiiiEEENS1_10collective13CollectiveMmaINS1_35MainloopSm100TmaUmmaWarpSpecializedILi4ELi2ELi4ENS5_IJNS4_1CILi1EEESB_SB_EEEEENS5_IJNSA_ILi64EEENSA_ILi256EEESE_EEEaNS5_IJlSB_lEEEaSH_NS4_8TiledMMAINS4_8MMA_AtomIJNS4_15SM100_MMA_S8_SSIaaiLi64ELi256ELNS4_4UMMA5MajorE0ELSM_0ELNSL_8SaturateE0EEEEEENS4_6LayoutISC_NS5_IJNSA_ILi0EEESR_SR_EEEEENS5_IJNS4_10UnderscoreESU_SU_EEEEENS4_13SM90_TMA_LOADENS4_14ComposedLayoutINS4_7SwizzleILi2ELi4ELi3EEENS4_18smem_ptr_flag_bitsILi8EEENSQ_INS5_IJNSA_ILi8EEESE_EEENS5_IJSE_SB_EEEEEEEvNS4_8identityESX_S17_vS18_EENS_8epilogue10collective18CollectiveEpilogueINS1A_23Sm100TmaWarpSpecializedILi4ELi2ELi32ELb0ELb0EEEJSG_NS5_IJNSQ_ISE_SB_EES1F_EEEaSH_aSH_NS1A_6fusion15FusionCallbacksIS1E_NS1H_17LinearCombinationIaiaiLNS_15FloatRoundStyleE2EEESG_S1G_JEEENS4_5SM1004TMEM4LOAD26SM100_TMEM_LOAD_16dp32b32xESX_S17_NS4_39AutoVectorizingCopyWithAssumedAlignmentILi128EEENS4_14SM90_TMA_STOREES17_S1S_S1S_EEEvvEEEEvNT_6ParamsE --------------------------
	.section	.nv.info._ZN7cutlass13device_kernelINS_4gemm6kernel13GemmUniversalIN4cute5tupleIJiiiiEEENS1_10collective13CollectiveMmaINS1_35MainloopSm100TmaUmmaWarpSpecializedILi4ELi2ELi4ENS5_IJNS4_1CILi1EEESB_SB_EEEEENS5_IJNSA_ILi64EEENSA_ILi256EEESE_EEEaNS5_IJlSB_lEEEaSH_NS4_8TiledMMAINS4_8MMA_AtomIJNS4_15SM100_MMA_S8_SSIaaiLi64ELi256ELNS4_4UMMA5MajorE0ELSM_0ELNSL_8SaturateE0EEEEEENS4_6LayoutISC_NS5_IJNSA_ILi0EEESR_SR_EEEEENS5_IJNS4_10UnderscoreESU_SU_EEEEENS4_13SM90_TMA_LOADENS4_14ComposedLayoutINS4_7SwizzleILi2ELi4ELi3EEENS4_18smem_ptr_flag_bitsILi8EEENSQ_INS5_IJNSA_ILi8EEESE_EEENS5_IJSE_SB_EEEEEEEvNS4_8identityESX_S17_vS18_EENS_8epilogue10collective18CollectiveEpilogueINS1A_23Sm100TmaWarpSpecializedILi4ELi2ELi32ELb0ELb0EEEJSG_NS5_IJNSQ_ISE_SB_EES1F_EEEaSH_aSH_NS1A_6fusion15FusionCallbacksIS1E_NS1H_17LinearCombinationIaiaiLNS_15FloatRoundStyleE2EEESG_S1G_JEEENS4_5SM1004TMEM4LOAD26SM100_TMEM_LOAD_16dp32b32xESX_S17_NS4_39AutoVectorizingCopyWithAssumedAlignmentILi128EEENS4_14SM90_TMA_STOREES17_S1S_S1S_EEEvvEEEEvNT_6ParamsE,"",@"SHT_CUDA_INFO"
	.sectionflags	@""
	.align	4


	//----- nvinfo : EIATTR_CUDA_API_VERSION
	.align		4
        /*0000*/ 	.byte	0x04, 0x37
        /*0002*/ 	.short	(.L_32 - .L_31)
.L_31:
        /*0004*/ 	.word	0x00000082


	//----- nvinfo : EIATTR_KPARAM_INFO
	.align		4
.L_32:
        /*0008*/ 	.byte	0x04, 0x17
        /*000a*/ 	.short	(.L_34 - .L_33)
.L_33:
        /*000c*/ 	.word	0x00000000
        /*0010*/ 	.short	0x0000
        /*0012*/ 	.short	0x0000
        /*0014*/ 	.byte	0x00, 0xf0, 0x01, 0x20


	//----- nvinfo : EIATTR_AT_ENTRY_FRAGMENTS
	.align		4
.L_34:
        /*0018*/ 	.byte	0x04, 0x4f
        /*001a*/ 	.short	(.L_36 - .L_35)


	//   ....[0]....
.L_35:
        /*001c*/ 	.word	0x00000006


	//----- nvinfo : EIATTR_RESERVED_SMEM_USED
	.align		4
.L_36:
        /*0020*/ 	.byte	0x01, 0x41
	.zero		2


	//----- nvinfo : EIATTR_SPARSE_MMA_MASK
	.align		4
        /*0024*/ 	.byte	0x03, 0x50
        /*0026*/ 	.short	0x0000


	//----- nvinfo : EIATTR_TCGEN05_1CTA_USED
	.align		4
        /*0028*/ 	.byte	0x01, 0x51
	.zero		2


	//----- nvinfo : EIATTR_MAXREG_COUNT
	.align		4
        /*002c*/ 	.byte	0x03, 0x1b
        /*002e*/ 	.short	0x00ff


	//----- nvinfo : EIATTR_NUM_BARRIERS
	.align		4
        /*0030*/ 	.byte	0x02, 0x4c
        /*0032*/ 	.byte	0x07
	.zero		1


	//----- nvinfo : EIATTR_EXTERNS
	.align		4
        /*0034*/ 	.byte	0x04, 0x0f
        /*0036*/ 	.short	(.L_38 - .L_37)


	//   ....[0]....
	.align		4
.L_37:
        /*0038*/ 	.word	index@(__assertfail)


	//----- nvinfo : EIATTR_MERCURY_ISA_VERSION
	.align		4
.L_38:
        /*003c*/ 	.byte	0x03, 0x5f
        /*003e*/ 	.short	0x0101


	//----- nvinfo : EIATTR_INT_WARP_WIDE_INSTR_OFFSETS
	.align		4
        /*0040*/ 	.byte	0x04, 0x31
        /*0042*/ 	.short	(.L_40 - .L_39)


	//   ....[0]....
.L_39:
        /*0044*/ 	.word	0x00001de0


	//   ....[1]....
        /*0048*/ 	.word	0x000037b0


	//   ....[2]....
        /*004c*/ 	.word	0x000037d0


	//   ....[3]....
        /*0050*/ 	.word	0x00003800


	//   ....[4]....
        /*0054*/ 	.word	0x00004140


	//   ....[5]....
        /*0058*/ 	.word	0x000041b0


	//   ....[6]....
        /*005c*/ 	.word	0x00004290


	//   ....[7]....
        /*0060*/ 	.word	0x00004310


	//   ....[8]....
        /*0064*/ 	.word	0x00004420


	//   ....[9]....
        /*0068*/ 	.word	0x000044b0


	//   ....[10]....
        /*006c*/ 	.word	0x00004690


	//   ....[11]....
        /*0070*/ 	.word	0x000047f0


	//----- nvinfo : EIATTR_COOP_GROUP_MASK_REGIDS
	.align		4
.L_40:
        /*0074*/ 	.byte	0x04, 0x29
        /*0076*/ 	.short	(.L_42 - .L_41)


	//   ....[0]....
.L_41:
        /*0078*/ 	.word	0xffffffff


	//   ....[1]....
        /*007c*/ 	.word	0xffffffff


	//   ....[2]....
        /*0080*/ 	.word	0xffffffff


	//   ....[3]....
        /*0084*/ 	.word	0xffffffff


	//   ....[4]....
        /*0088*/ 	.word	0xffffffff


	//   ....[5]....
        /*008c*/ 	.word	0xffffffff


	//   ....[6]....
        /*0090*/ 	.word	0xffffffff


	//   ....[7]....
        /*0094*/ 	.word	0xffffffff


	//   ....[8]....
        /*0098*/ 	.word	0xffffffff


	//   ....[9]....
        /*009c*/ 	.word	0xffffffff


	//   ....[10]....
        /*00a0*/ 	.word	0xffffffff


	//   ....[11]....
        /*00a4*/ 	.word	0xffffffff


	//   ....[12]....
        /*00a8*/ 	.word	0xffffffff


	//----- nvinfo : EIATTR_COOP_GROUP_INSTR_OFFSETS
	.align		4
.L_42:
        /*00ac*/ 	.byte	0x04, 0x28
        /*00ae*/ 	.short	(.L_44 - .L_43)


	//   ....[0]....
.L_43:
        /*00b0*/ 	.word	0x00000090


	//   ....[1]....
        /*00b4*/ 	.word	0x000004d0


	//   ....[2]....
        /*00b8*/ 	.word	0x00000640


	//   ....[3]....
        /*00bc*/ 	.word	0x000007e0


	//   ....[4]....
        /*00c0*/ 	.word	0x000008e0


	//   ....[5]....
        /*00c4*/ 	.word	0x00000a50


	//   ....[6]....
        /*00c8*/ 	.word	0x00000bf0


	//   ....[7]....
        /*00cc*/ 	.word	0x00001cc0


	//   ....[8]....
        /*00d0*/ 	.word	0x00002aa0


	//   ....[9]....
        /*00d4*/ 	.word	0x00002cb0


	//   ....[10]....
        /*00d8*/ 	.word	0x00002ce0


	//   ....[11]....
        /*00dc*/ 	.word	0x00003690


	//   ....[12]....
        /*00e0*/ 	.word	0x000038c0


	//----- nvinfo : EIATTR_VRC_CTA_INIT_COUNT
	.align		4
.L_44:
        /*00e4*/ 	.byte	0x02, 0x4a
        /*00e6*/ 	.byte	0x80
	.zero		1


	//----- nvinfo : EIATTR_SYSCALL_OFFSETS
	.align		4
        /*00e8*/ 	.byte	0x04, 0x46
        /*00ea*/ 	.short	(.L_46 - .L_45)


	//   ....[0]....
.L_45:
        /*00ec*/ 	.word	0x00005280


	//   ....[1]....
        /*00f0*/ 	.word	0x000053c0


	//   ....[2]....
        /*00f4*/ 	.word	0x00005bc0


	//   ....[3]....
        /*00f8*/ 	.word	0x00006970


	//   ....[4]....
        /*00fc*/ 	.word	0x000076b0


	//   ....[5]....
        /*0100*/ 	.word	0x00008420


	//----- nvinfo : EIATTR_MBARRIER_INSTR_OFFSETS
	.align		4
.L_46:
        /*0104*/ 	.byte	0x04, 0x39
        /*0106*/ 	.short	(.L_48 - .L_47)


	//   ....[0]....
.L_47:
        /*0108*/ 	.word	0x000005b0
        /*010c*/ 	.word	0x000000ff
        /*0110*/ 	.word	0x00000000
        /*0114*/ 	.short	0x0100
        /*0116*/ 	.byte	0x05
	.zero		1


	//   ....[1]....
        /*0118*/ 	.word	0x000005c0
        /*011c*/ 	.word	0x000000ff
        /*0120*/ 	.word	0x00000020
        /*0124*/ 	.short	0x0100
        /*0126*/ 	.byte	0x05
	.zero		1


	//   ....[2]....
        /*0128*/ 	.word	0x000005d0
        /*012c*/ 	.word	0x000000ff
        /*0130*/ 	.word	0x00000008
        /*0134*/ 	.short	0x0100
        /*0136*/ 	.byte	0x05
	.zero		1


	//   ....[3]....
        /*0138*/ 	.word	0x000005e0
        /*013c*/ 	.word	0x000000ff
        /*0140*/ 	.word	0x00000028
        /*0144*/ 	.short	0x0100
        /*0146*/ 	.byte	0x05
	.zero		1


	//   ....[4]....
        /*0148*/ 	.word	0x000005f0
        /*014c*/ 	.word	0x000000ff
        /*0150*/ 	.word	0x00000010
        /*0154*/ 	.short	0x0100
        /*0156*/ 	.byte	0x05
	.zero		1


	//   ....[5]....
        /*0158*/ 	.word	0x00000600
        /*015c*/ 	.word	0x000000ff
        /*0160*/ 	.word	0x00000030
        /*0164*/ 	.short	0x0100
        /*0166*/ 	.byte	0x05
	.zero		1


	//   ....[6]....
        /*0168*/ 	.word	0x00000610
        /*016c*/ 	.word	0x000000ff
        /*0170*/ 	.word	0x00000018
        /*0174*/ 	.short	0x0100
        /*0176*/ 	.byte	0x05
	.zero		1


	//   ....[7]....
        /*0178*/ 	.word	0x00000620
        /*017c*/ 	.word	0x000000ff
        /*0180*/ 	.word	0x00000038
        /*0184*/ 	.short	0x0100
        /*0186*/ 	.byte	0x05
	.zero		1


	//   ....[8]....
        /*0188*/ 	.word	0x00000750
        /*018c*/ 	.word	0x000000ff
        /*0190*/ 	.word	0x00000040
        /*0194*/ 	.short	0x0100
        /*0196*/ 	.byte	0x07
	.zero		1


	//   ....[9]....
        /*0198*/ 	.word	0x00000760
        /*019c*/ 	.word	0x000000ff
        /*01a0*/ 	.word	0x00000060
        /*01a4*/ 	.short	0x0100
        /*01a6*/ 	.byte	0x07
	.zero		1


	//   ....[10]....
        /*01a8*/ 	.word	0x00000770
        /*01ac*/ 	.word	0x000000ff
        /*01b0*/ 	.word	0x00000048
        /*01b4*/ 	.short	0x0100
        /*01b6*/ 	.byte	0x07
	.zero		1


	//   ....[11]....
        /*01b8*/ 	.word	0x00000780
        /*01bc*/ 	.word	0x000000ff
        /*01c0*/ 	.word	0x00000068
        /*01c4*/ 	.short	0x0100
        /*01c6*/ 	.byte	0x07
	.zero		1


	//   ....[12]....
        /*01c8*/ 	.word	0x00000790
        /*01cc*/ 	.word	0x000000ff
        /*01d0*/ 	.word	0x00000050
        /*01d4*/ 	.short	0x0100
        /*01d6*/ 	.byte	0x07
	.zero		1


	//   ....[13]....
        /*01d8*/ 	.word	0x000007a0
        /*01dc*/ 	.word	0x000000ff
        /*01e0*/ 	.word	0x00000070
        /*01e4*/ 	.short	0x0100
        /*01e6*/ 	.byte	0x07
	.zero		1


	//   ....[14]....
        /*01e8*/ 	.word	0x000007b0
        /*01ec*/ 	.word	0x000000ff
        /*01f0*/ 	.word	0x00000058
        /*01f4*/ 	.short	0x0100
        /*01f6*/ 	.byte	0x07
	.zero		1


	//   ....[15]....
        /*01f8*/ 	.word	0x000007c0
        /*01fc*/ 	.word	0x000000ff
        /*0200*/ 	.word	0x00000078
        /*0204*/ 	.short	0x0100
        /*0206*/ 	.byte	0x07
	.zero		1


	//   ....[16]....
        /*0208*/ 	.word	0x000008b0
        /*020c*/ 	.word	0x000000ff
        /*0210*/ 	.word	0x00000080
        /*0214*/ 	.short	0x0100
        /*0216*/ 	.byte	0x05
	.zero		1


	//   ....[17]....
        /*0218*/ 	.word	0x000008c0
        /*021c*/ 	.word	0x000000ff
        /*0220*/ 	.word	0x00000088
        /*0224*/ 	.short	0x0100
        /*0226*/ 	.byte	0x05
	.zero		1


	//   ....[18]....
        /*0228*/ 	.word	0x00000a00
        /*022c*/ 	.word	0x000000ff
        /*0230*/ 	.word	0x00000090
        /*0234*/ 	.short	0x0100
        /*0236*/ 	.byte	0x05
	.zero		1


	//   ....[19]....
        /*0238*/ 	.word	0x00000a10
        /*023c*/ 	.word	0x000000ff
        /*0240*/ 	.word	0x000000a0
        /*0244*/ 	.short	0x0100
        /*0246*/ 	.byte	0x05
	.zero		1


	//   ....[20]....
        /*0248*/ 	.word	0x00000a20
        /*024c*/ 	.word	0x000000ff
        /*0250*/ 	.word	0x00000098
        /*0254*/ 	.short	0x0100
        /*0256*/ 	.byte	0x05
	.zero		1


	//   ....[21]....
        /*0258*/ 	.word	0x00000a30
        /*025c*/ 	.word	0x000000ff
        /*0260*/ 	.word	0x000000a8
        /*0264*/ 	.short	0x0100
        /*0266*/ 	.byte	0x05
	.zero		1


	//   ....[22]....
        /*0268*/ 	.word	0x00000b60
        /*026c*/ 	.word	0x000000ff
        /*0270*/ 	.word	0x000000b0
        /*0274*/ 	.short	0x0100
        /*0276*/ 	.byte	0x07
	.zero		1


	//   ....[23]....
        /*0278*/ 	.word	0x00000b70
        /*027c*/ 	.word	0x000000ff
        /*0280*/ 	.word	0x000000d0
        /*0284*/ 	.short	0x0100
        /*0286*/ 	.byte	0x07
	.zero		1


	//   ....[24]....
        /*0288*/ 	.word	0x00000b80
        /*028c*/ 	.word	0x000000ff
        /*0290*/ 	.word	0x000000b8
        /*0294*/ 	.short	0x0100
        /*0296*/ 	.byte	0x07
	.zero		1


	//   ....[25]....
        /*0298*/ 	.word	0x00000b90
        /*029c*/ 	.word	0x000000ff
        /*02a0*/ 	.word	0x000000d8
        /*02a4*/ 	.short	0x0100
        /*02a6*/ 	.byte	0x07
	.zero		1


	//   ....[26]....
        /*02a8*/ 	.word	0x00000ba0
        /*02ac*/ 	.word	0x000000ff
        /*02b0*/ 	.word	0x000000c0
        /*02b4*/ 	.short	0x0100
        /*02b6*/ 	.byte	0x07
	.zero		1


	//   ....[27]....
        /*02b8*/ 	.word	0x00000bb0
        /*02bc*/ 	.word	0x000000ff
        /*02c0*/ 	.word	0x000000e0
        /*02c4*/ 	.short	0x0100
        /*02c6*/ 	.byte	0x07
	.zero		1


	//   ....[28]....
        /*02c8*/ 	.word	0x00000bc0
        /*02cc*/ 	.word	0x000000ff
        /*02d0*/ 	.word	0x000000c8
        /*02d4*/ 	.short	0x0100
        /*02d6*/ 	.byte	0x07
	.zero		1


	//   ....[29]....
        /*02d8*/ 	.word	0x00000bd0
        /*02dc*/ 	.word	0x000000ff
        /*02e0*/ 	.word	0x000000e8
        /*02e4*/ 	.short	0x0100
        /*02e6*/ 	.byte	0x07
	.zero		1


	//   ....[30]....
        /*02e8*/ 	.word	0x00000cc0
        /*02ec*/ 	.word	0x000000ff
        /*02f0*/ 	.word	0x000000f0
        /*02f4*/ 	.short	0x0100
        /*02f6*/ 	.byte	0x05
	.zero		1


	//   ....[31]....
        /*02f8*/ 	.word	0x00000cd0
        /*02fc*/ 	.word	0x000000ff
        /*0300*/ 	.word	0x00000100
        /*0304*/ 	.short	0x0100
        /*0306*/ 	.byte	0x05
	.zero		1


	//   ....[32]....
        /*0308*/ 	.word	0x00000ce0
        /*030c*/ 	.word	0x000000ff
        /*0310*/ 	.word	0x000000f8
        /*0314*/ 	.short	0x0100
        /*0316*/ 	.byte	0x05
	.zero		1


	//   ....[33]....
        /*0318*/ 	.word	0x00000cf0
        /*031c*/ 	.word	0x000000ff
        /*0320*/ 	.word	0x00000108
        /*0324*/ 	.short	0x0100
        /*0326*/ 	.byte	0x05
	.zero		1


	//   ....[34]....
        /*0328*/ 	.word	0x000015c0
        /*032c*/ 	.word	0x00000003
        /*0330*/ 	.word	0x00000100
        /*0334*/ 	.short	0x010a
        /*0336*/ 	.byte	0xff
	.zero		1


	//   ....[35]....
        /*0338*/ 	.word	0x000015f0
        /*033c*/ 	.word	0x00000003
        /*0340*/ 	.word	0x000000f0
        /*0344*/ 	.short	0x0101
        /*0346*/ 	.byte	0xff
	.zero		1


	//   ....[36]....
        /*0348*/ 	.word	0x000016c0
        /*034c*/ 	.word	0x000000ff
        /*0350*/ 	.word	0x00000020
        /*0354*/ 	.short	0x010a
        /*0356*/ 	.byte	0x08
	.zero		1


	//   ....[37]....
        /*0358*/ 	.word	0x00001760
        /*035c*/ 	.word	0x000000ff
        /*0360*/ 	.word	0x00000020
        /*0364*/ 	.short	0x010a
        /*0366*/ 	.byte	0x21
	.zero		1


	//   ....[38]....
        /*0368*/ 	.word	0x000018b0
        /*036c*/ 	.word	0x000000ff
        /*0370*/ 	.word	0x00000020
        /*0374*/ 	.short	0x010a
        /*0376*/ 	.byte	0x08
	.zero		1


	//   ....[39]....
        /*0378*/ 	.word	0x000019c0
        /*037c*/ 	.word	0x000000ff
        /*0380*/ 	.word	0x00000088
        /*0384*/ 	.short	0x0101
        /*0386*/ 	.byte	0x04
	.zero		1


	//   ....[40]....
        /*0388*/ 	.word	0x000019e0
        /*038c*/ 	.word	0x000000ff
        /*0390*/ 	.word	0x00000020
        /*0394*/ 	.short	0x010a
        /*0396*/ 	.byte	0x08
	.zero		1


	//   ....[41]....
        /*0398*/ 	.word	0x00001a60
        /*039c*/ 	.word	0x000000ff
        /*03a0*/ 	.word	0x00000020
        /*03a4*/ 	.short	0x010a
        /*03a6*/ 	.byte	0x11
	.zero		1


	//   ....[42]....
        /*03a8*/ 	.word	0x00001bb0
        /*03ac*/ 	.word	0x000000ff
        /*03b0*/ 	.word	0x00000020
        /*03b4*/ 	.short	0x010a
        /*03b6*/ 	.byte	0x08
	.zero		1


	//   ....[43]....
        /*03b8*/ 	.word	0x00001cf0
        /*03bc*/ 	.word	0x00000002
        /*03c0*/ 	.word	0x00000090
        /*03c4*/ 	.short	0x010a
        /*03c6*/ 	.byte	0xff
	.zero		1


	//   ....[44]....
        /*03c8*/ 	.word	0x00001db0
        /*03cc*/ 	.word	0x00000002
        /*03d0*/ 	.word	0x00000000
        /*03d4*/ 	.short	0x0101
        /*03d6*/ 	.byte	0xff
	.zero		1


	//   ....[45]....
        /*03d8*/ 	.word	0x00002310
        /*03dc*/ 	.word	0x000000ff
        /*03e0*/ 	.word	0x00000000
        /*03e4*/ 	.short	0x010a
        /*03e6*/ 	.byte	0x05
	.zero		1


	//   ....[46]....
        /*03e8*/ 	.word	0x000023a0
        /*03ec*/ 	.word	0x000000ff
        /*03f0*/ 	.word	0x00000000
        /*03f4*/ 	.short	0x010a
        /*03f6*/ 	.byte	0x05
	.zero		1


	//   ....[47]....
        /*03f8*/ 	.word	0x00002430
        /*03fc*/ 	.word	0x000000ff
        /*0400*/ 	.word	0x00000000
        /*0404*/ 	.short	0x010a
        /*0406*/ 	.byte	0x05
	.zero		1


	//   ....[48]....
        /*0408*/ 	.word	0x000024d0
        /*040c*/ 	.word	0x00000000
        /*0410*/ 	.word	0x00000000
        /*0414*/ 	.short	0x010a
        /*0416*/ 	.byte	0xff
	.zero		1


	//   ....[49]....
        /*0418*/ 	.word	0x000025f0
        /*041c*/ 	.word	0x00000000
        /*0420*/ 	.word	0x000000f0
        /*0424*/ 	.short	0x010a
        /*0426*/ 	.byte	0xff
	.zero		1


	//   ....[50]....
        /*0428*/ 	.word	0x00002650
        /*042c*/ 	.word	0x00000004
        /*0430*/ 	.word	0x00000000
        /*0434*/ 	.short	0x0101
        /*0436*/ 	.byte	0xff
	.zero		1


	//   ....[51]....
        /*0438*/ 	.word	0x00002670
        /*043c*/ 	.word	0x000000ff
        /*0440*/ 	.word	0x000000a0
        /*0444*/ 	.short	0x010a
        /*0446*/ 	.byte	0x05
	.zero		1


	//   ....[52]....
        /*0448*/ 	.word	0x00002790
        /*044c*/ 	.word	0x00000000
        /*0450*/ 	.word	0x00000090
        /*0454*/ 	.short	0x010a
        /*0456*/ 	.byte	0xff
	.zero		1


	//   ....[53]....
        /*0458*/ 	.word	0x000028a0
        /*045c*/ 	.word	0x00000000
        /*0460*/ 	.word	0x00000000
        /*0464*/ 	.short	0x0101
        /*0466*/ 	.byte	0xff
	.zero		1


	//   ....[54]....
        /*0468*/ 	.word	0x00002930
        /*046c*/ 	.word	0x000000ff
        /*0470*/ 	.word	0x000000a0
        /*0474*/ 	.short	0x0106
        /*0476*/ 	.byte	0x05
	.zero		1


	//   ....[55]....
        /*0478*/ 	.word	0x00002950
        /*047c*/ 	.word	0x000000ff
        /*0480*/ 	.word	0x000000a0
        /*0484*/ 	.short	0x010a
        /*0486*/ 	.byte	0x05
	.zero		1


	//   ....[56]....
        /*0488*/ 	.word	0x000029e0
        /*048c*/ 	.word	0x000000ff
        /*0490*/ 	.word	0x000000a0
        /*0494*/ 	.short	0x0106
        /*0496*/ 	.byte	0x04
	.zero		1


	//   ....[57]....
        /*0498*/ 	.word	0x00002a20
        /*049c*/ 	.word	0x00000000
        /*04a0*/ 	.word	0x000000a0
        /*04a4*/ 	.short	0x010a
        /*04a6*/ 	.byte	0xff
	.zero		1


	//   ....[58]....
        /*04a8*/ 	.word	0x00002f20
        /*04ac*/ 	.word	0x00000000
        /*04b0*/ 	.word	0x00000090
        /*04b4*/ 	.short	0x010a
        /*04b6*/ 	.byte	0xff
	.zero		1


	//   ....[59]....
        /*04b8*/ 	.word	0x00003020
        /*04bc*/ 	.word	0x00000003
        /*04c0*/ 	.word	0x00000000
        /*04c4*/ 	.short	0x0101
        /*04c6*/ 	.byte	0xff
	.zero		1


	//   ....[60]....
        /*04c8*/ 	.word	0x00003030
        /*04cc*/ 	.word	0x000000ff
        /*04d0*/ 	.word	0x00000000
        /*04d4*/ 	.short	0x010a
        /*04d6*/ 	.byte	0x04
	.zero		1


	//   ....[61]....
        /*04d8*/ 	.word	0x000030b0
        /*04dc*/ 	.word	0x000000ff
        /*04e0*/ 	.word	0x000000d0
        /*04e4*/ 	.short	0x010a
        /*04e6*/ 	.byte	0x08
	.zero		1


	//   ....[62]....
        /*04e8*/ 	.word	0x00003190
        /*04ec*/ 	.word	0x000000ff
        /*04f0*/ 	.word	0x00000000
        /*04f4*/ 	.short	0x010a
        /*04f6*/ 	.byte	0x07
	.zero		1


	//   ....[63]....
        /*04f8*/ 	.word	0x000032d0
        /*04fc*/ 	.word	0x000000ff
        /*0500*/ 	.word	0x00000000
        /*0504*/ 	.short	0x010a
        /*0506*/ 	.byte	0x04
	.zero		1


	//   ....[64]....
        /*0508*/ 	.word	0x000034c0
        /*050c*/ 	.word	0x000000ff
        /*0510*/ 	.word	0x00000000
        /*0514*/ 	.short	0x010a
        /*0516*/ 	.byte	0x05
	.zero		1


	//   ....[65]....
        /*0518*/ 	.word	0x00003550
        /*051c*/ 	.word	0x000000ff
        /*0520*/ 	.word	0x00000000
        /*0524*/ 	.short	0x010a
        /*0526*/ 	.byte	0x05
	.zero		1


	//   ....[66]....
        /*0528*/ 	.word	0x000035e0
        /*052c*/ 	.word	0x000000ff
        /*0530*/ 	.word	0x00000000
        /*0534*/ 	.short	0x010a
        /*0536*/ 	.byte	0x05
	.zero		1


	//   ....[67]....
        /*0538*/ 	.word	0x00003670
        /*053c*/ 	.word	0x000000ff
        /*0540*/ 	.word	0x00000000
        /*0544*/ 	.short	0x010a
        /*0546*/ 	.byte	0x07
	.zero		1


	//   ....[68]....
        /*0548*/ 	.word	0x00003af0
        /*054c*/ 	.word	0x00000000
        /*0550*/ 	.word	0x00000090
        /*0554*/ 	.short	0x010a
        /*0556*/ 	.byte	0xff
	.zero		1


	//   ....[69]....
        /*0558*/ 	.word	0x00003bb0
        /*055c*/ 	.word	0x00000000
        /*0560*/ 	.word	0x00000000
        /*0564*/ 	.short	0x0101
        /*0566*/ 	.byte	0xff
	.zero		1


	//   ....[70]....
        /*0568*/ 	.word	0x00003ed0
        /*056c*/ 	.word	0x000000ff
        /*0570*/ 	.word	0x00000088
        /*0574*/ 	.short	0x010a
        /*0576*/ 	.byte	0x07
	.zero		1


	//   ....[71]....
        /*0578*/ 	.word	0x000040c0
        /*057c*/ 	.word	0x000000ff
        /*0580*/ 	.word	0x00000060
        /*0584*/ 	.short	0x010a
        /*0586*/ 	.byte	0x07
	.zero		1


	//   ....[72]....
        /*0588*/ 	.word	0x00004230
        /*058c*/ 	.word	0x000000ff
        /*0590*/ 	.word	0x00000040
        /*0594*/ 	.short	0x010b
        /*0596*/ 	.byte	0x07
	.zero		1


	//   ....[73]....
        /*0598*/ 	.word	0x00004240
        /*059c*/ 	.word	0x000000ff
        /*05a0*/ 	.word	0x00000000
        /*05a4*/ 	.short	0x0101
        /*05a6*/ 	.byte	0x08
	.zero		1


	//   ....[74]....
        /*05a8*/ 	.word	0x00004260
        /*05ac*/ 	.word	0x000000ff
        /*05b0*/ 	.word	0x00000068
        /*05b4*/ 	.short	0x010a
        /*05b6*/ 	.byte	0x07
	.zero		1


	//   ....[75]....
        /*05b8*/ 	.word	0x000043c0
        /*05bc*/ 	.word	0x000000ff
        /*05c0*/ 	.word	0x00000048
        /*05c4*/ 	.short	0x010b
        /*05c6*/ 	.byte	0x07
	.zero		1


	//   ....[76]....
        /*05c8*/ 	.word	0x000043d0
        /*05cc*/ 	.word	0x000000ff
        /*05d0*/ 	.word	0x00000000
        /*05d4*/ 	.short	0x0101
        /*05d6*/ 	.byte	0x08
	.zero		1


	//   ....[77]....
        /*05d8*/ 	.word	0x000043e0
        /*05dc*/ 	.word	0x000000ff
        /*05e0*/ 	.word	0x00000070
        /*05e4*/ 	.short	0x010a
        /*05e6*/ 	.byte	0x07
	.zero		1


	//   ....[78]....
        /*05e8*/ 	.word	0x00004580
        /*05ec*/ 	.word	0x000000ff
        /*05f0*/ 	.word	0x00000050
        /*05f4*/ 	.short	0x010b
        /*05f6*/ 	.byte	0x07
	.zero		1


	//   ....[79]....
        /*05f8*/ 	.word	0x000045f0
        /*05fc*/ 	.word	0x000000ff
        /*0600*/ 	.word	0x00000000
        /*0604*/ 	.short	0x0101
        /*0606*/ 	.byte	0x08
	.zero		1


	//   ....[80]....
        /*0608*/ 	.word	0x00004620
        /*060c*/ 	.word	0x000000ff
        /*0610*/ 	.word	0x00000078
        /*0614*/ 	.short	0x010a
        /*0616*/ 	.byte	0x07
	.zero		1


	//   ....[81]....
        /*0618*/ 	.word	0x00004830
        /*061c*/ 	.word	0x000000ff
        /*0620*/ 	.word	0x00000058
        /*0624*/ 	.short	0x010b
        /*0626*/ 	.byte	0x07
	.zero		1


	//   ....[82]....
        /*0628*/ 	.word	0x00004850
        /*062c*/ 	.word	0x000000ff
        /*0630*/ 	.word	0x00000000
        /*0634*/ 	.short	0x0101
        /*0636*/ 	.byte	0x0d
	.zero		1


	//   ....[83]....
        /*0638*/ 	.word	0x00004880
        /*063c*/ 	.word	0x000000ff
        /*0640*/ 	.word	0x00000060
        /*0644*/ 	.short	0x010a
        /*0646*/ 	.byte	0x07
	.zero		1


	//   ....[84]....
        /*0648*/ 	.word	0x000048a0
        /*064c*/ 	.word	0x000000ff
        /*0650*/ 	.word	0x00000068
        /*0654*/ 	.short	0x010a
        /*0656*/ 	.byte	0x07
	.zero		1


	//   ....[85]....
        /*0658*/ 	.word	0x000048c0
        /*065c*/ 	.word	0x000000ff
        /*0660*/ 	.word	0x00000070
        /*0664*/ 	.short	0x010a
        /*0666*/ 	.byte	0x07
	.zero		1


	//   ....[86]....
        /*0668*/ 	.word	0x00004900
        /*066c*/ 	.word	0x00000000
        /*0670*/ 	.word	0x00000078
        /*0674*/ 	.short	0x010a
        /*0676*/ 	.byte	0xff
	.zero		1


	//   ....[87]....
        /*0678*/ 	.word	0x00004c50
        /*067c*/ 	.word	0x00000000
        /*0680*/ 	.word	0x00000090
        /*0684*/ 	.short	0x010a
        /*0686*/ 	.byte	0xff
	.zero		1


	//   ....[88]....
        /*0688*/ 	.word	0x00004d60
        /*068c*/ 	.word	0x00000000
        /*0690*/ 	.word	0x00000000
        /*0694*/ 	.short	0x0101
        /*0696*/ 	.byte	0xff
	.zero		1


	//   ....[89]....
        /*0698*/ 	.word	0x000057b0
        /*069c*/ 	.word	0x00000000
        /*06a0*/ 	.word	0x00000040
        /*06a4*/ 	.short	0x010a
        /*06a6*/ 	.byte	0xff
	.zero		1


	//   ....[90]....
        /*06a8*/ 	.word	0x00005820
        /*06ac*/ 	.word	0x0000006c
        /*06b0*/ 	.word	0x000000b0
        /*06b4*/ 	.short	0x010a
        /*06b6*/ 	.byte	0xff
	.zero		1


	//   ....[91]....
        /*06b8*/ 	.word	0x00005900
        /*06bc*/ 	.word	0x00000000
        /*06c0*/ 	.word	0x00000040
        /*06c4*/ 	.short	0x010a
        /*06c6*/ 	.byte	0xff
	.zero		1


	//   ....[92]....
        /*06c8*/ 	.word	0x00005a20
        /*06cc*/ 	.word	0x00000000
        /*06d0*/ 	.word	0x00000000
        /*06d4*/ 	.short	0x0101
        /*06d6*/ 	.byte	0xff
	.zero		1


	//   ....[93]....
        /*06d8*/ 	.word	0x00005aa0
        /*06dc*/ 	.word	0x0000006c
        /*06e0*/ 	.word	0x000000b0
        /*06e4*/ 	.short	0x010a
        /*06e6*/ 	.byte	0xff
	.zero		1


	//   ....[94]....
        /*06e8*/ 	.word	0x00006620
        /*06ec*/ 	.word	0x00000037
        /*06f0*/ 	.word	0x00000040
        /*06f4*/ 	.short	0x010a
        /*06f6*/ 	.byte	0xff
	.zero		1


	//   ....[95]....
        /*06f8*/ 	.word	0x000066d0
        /*06fc*/ 	.word	0x00000037
        /*0700*/ 	.word	0x00000040
        /*0704*/ 	.short	0x010a
        /*0706*/ 	.byte	0xff
	.zero		1


	//   ....[96]....
        /*0708*/ 	.word	0x000067f0
        /*070c*/ 	.word	0x00000000
        /*0710*/ 	.word	0x00000000
        /*0714*/ 	.short	0x0101
        /*0716*/ 	.byte	0xff
	.zero		1


	//   ....[97]....
        /*0718*/ 	.word	0x00007360
        /*071c*/ 	.word	0x00000049
        /*0720*/ 	.word	0x00000040
        /*0724*/ 	.short	0x010a
        /*0726*/ 	.byte	0xff
	.zero		1


	//   ....[98]....
        /*0728*/ 	.word	0x00007410
        /*072c*/ 	.word	0x00000049
        /*0730*/ 	.word	0x00000040
        /*0734*/ 	.short	0x010a
        /*0736*/ 	.byte	0xff
	.zero		1


	//   ....[99]....
        /*0738*/ 	.word	0x00007530
        /*073c*/ 	.word	0x00000002
        /*0740*/ 	.word	0x00000000
        /*0744*/ 	.short	0x0101
        /*0746*/ 	.byte	0xff
	.zero		1


	//   ....[100]....
        /*0748*/ 	.word	0x000080d0
        /*074c*/ 	.word	0x0000004c
        /*0750*/ 	.word	0x00000040
        /*0754*/ 	.short	0x010a
        /*0756*/ 	.byte	0xff
	.zero		1


	//   ....[101]....
        /*0758*/ 	.word	0x00008180
        /*075c*/ 	.word	0x0000004c
        /*0760*/ 	.word	0x00000040
        /*0764*/ 	.short	0x010a
        /*0766*/ 	.byte	0xff
	.zero		1


	//   ....[102]....
        /*0768*/ 	.word	0x000082a0
        /*076c*/ 	.word	0x00000000
        /*0770*/ 	.word	0x00000000
        /*0774*/ 	.short	0x0101
        /*0776*/ 	.byte	0xff
	.zero		1


	//   ....[103]....
        /*0778*/ 	.word	0x00008650
        /*077c*/ 	.word	0x000000ff
        /*0780*/ 	.word	0x00000000
        /*0784*/ 	.short	0x0101
        /*0786*/ 	.byte	0x05
	.zero		1


	//   ....[104]....
        /*0788*/ 	.word	0x00008f90
        /*078c*/ 	.word	0x00000003
        /*0790*/ 	.word	0x00000100
        /*0794*/ 	.short	0x010a
        /*0796*/ 	.byte	0xff
	.zero		1


	//   ....[105]....
        /*0798*/ 	.word	0x00008ff0
        /*079c*/ 	.word	0x00000002
        /*07a0*/ 	.word	0x00000020
        /*07a4*/ 	.short	0x010a
        /*07a6*/ 	.byte	0xff
	.zero		1


	//   ....[106]....
        /*07a8*/ 	.word	0x00009050
        /*07ac*/ 	.word	0x00000002
        /*07b0*/ 	.word	0x00000020
        /*07b4*/ 	.short	0x010a
        /*07b6*/ 	.byte	0xff
	.zero		1


	//   ....[107]....
        /*07b8*/ 	.word	0x000090a0
        /*07bc*/ 	.word	0x00000002
        /*07c0*/ 	.word	0x00000090
        /*07c4*/ 	.short	0x010a
        /*07c6*/ 	.byte	0xff
	.zero		1


	//   ....[108]....
        /*07c8*/ 	.word	0x00009100
        /*07cc*/ 	.word	0x00000000
        /*07d0*/ 	.word	0x00000000
        /*07d4*/ 	.short	0x010a
        /*07d6*/ 	.byte	0xff
	.zero		1


	//   ....[109]....
        /*07d8*/ 	.word	0x00009160
        /*07dc*/ 	.word	0x00000000
        /*07e0*/ 	.word	0x00000000
        /*07e4*/ 	.short	0x010a
        /*07e6*/ 	.byte	0xff
	.zero		1


	//   ....[110]....
        /*07e8*/ 	.word	0x000091c0
        /*07ec*/ 	.word	0x00000000
        /*07f0*/ 	.word	0x00000000
        /*07f4*/ 	.short	0x010a
        /*07f6*/ 	.byte	0xff
	.zero		1


	//   ....[111]....
        /*07f8*/ 	.word	0x00009210
        /*07fc*/ 	.word	0x00000000
        /*0800*/ 	.word	0x000000f0
        /*0804*/ 	.short	0x010a
        /*0806*/ 	.byte	0xff
	.zero		1


	//   ....[112]....
        /*0808*/ 	.word	0x00009270
        /*080c*/ 	.word	0x00000000
        /*0810*/ 	.word	0x000000a0
        /*0814*/ 	.short	0x010a
        /*0816*/ 	.byte	0xff
	.zero		1


	//   ....[113]....
        /*0818*/ 	.word	0x000092c0
        /*081c*/ 	.word	0x00000000
        /*0820*/ 	.word	0x00000090
        /*0824*/ 	.short	0x010a
        /*0826*/ 	.byte	0xff
	.zero		1


	//   ....[114]....
        /*0828*/ 	.word	0x00009320
        /*082c*/ 	.word	0x00000000
        /*0830*/ 	.word	0x000000a0
        /*0834*/ 	.short	0x010a
        /*0836*/ 	.byte	0xff
	.zero		1


	//   ....[115]....
        /*0838*/ 	.word	0x00009370
        /*083c*/ 	.word	0x00000000
        /*0840*/ 	.word	0x00000090
        /*0844*/ 	.short	0x010a
        /*0846*/ 	.byte	0xff
	.zero		1


	//   ....[116]....
        /*0848*/ 	.word	0x000093d0
        /*084c*/ 	.word	0x00000003
        /*0850*/ 	.word	0x000000d0
        /*0854*/ 	.short	0x010a
        /*0856*/ 	.byte	0xff
	.zero		1


	//   ....[117]....
        /*0858*/ 	.word	0x00009430
        /*085c*/ 	.word	0x00000000
        /*0860*/ 	.word	0x00000000
        /*0864*/ 	.short	0x010a
        /*0866*/ 	.byte	0xff
	.zero		1


	//   ....[118]....
        /*0868*/ 	.word	0x00009490
        /*086c*/ 	.word	0x00000000
        /*0870*/ 	.word	0x00000000
        /*0874*/ 	.short	0x010a
        /*0876*/ 	.byte	0xff
	.zero		1


	//   ....[119]....
        /*0878*/ 	.word	0x000094f0
        /*087c*/ 	.word	0x00000000
        /*0880*/ 	.word	0x00000000
        /*0884*/ 	.short	0x010a
        /*0886*/ 	.byte	0xff
	.zero		1


	//   ....[120]....
        /*0888*/ 	.word	0x00009550
        /*088c*/ 	.word	0x00000000
        /*0890*/ 	.word	0x00000000
        /*0894*/ 	.short	0x010a
        /*0896*/ 	.byte	0xff
	.zero		1


	//   ....[121]....
        /*0898*/ 	.word	0x000095b0
        /*089c*/ 	.word	0x00000000
        /*08a0*/ 	.word	0x00000000
        /*08a4*/ 	.short	0x010a
        /*08a6*/ 	.byte	0xff
	.zero		1


	//   ....[122]....
        /*08a8*/ 	.word	0x00009600
        /*08ac*/ 	.word	0x00000000
        /*08b0*/ 	.word	0x00000090
        /*08b4*/ 	.short	0x010a
        /*08b6*/ 	.byte	0xff
	.zero		1


	//   ....[123]....
        /*08b8*/ 	.word	0x00009660
        /*08bc*/ 	.word	0x00000000
        /*08c0*/ 	.word	0x00000088
        /*08c4*/ 	.short	0x010a
        /*08c6*/ 	.byte	0xff
	.zero		1


	//   ....[124]....
        /*08c8*/ 	.word	0x000096c0
        /*08cc*/ 	.word	0x00000003
        /*08d0*/ 	.word	0x00000060
        /*08d4*/ 	.short	0x010a
        /*08d6*/ 	.byte	0xff
	.zero		1


	//   ....[125]....
        /*08d8*/ 	.word	0x00009720
        /*08dc*/ 	.word	0x00000003
        /*08e0*/ 	.word	0x00000068
        /*08e4*/ 	.short	0x010a
        /*08e6*/ 	.byte	0xff
	.zero		1


	//   ....[126]....
        /*08e8*/ 	.word	0x00009780
        /*08ec*/ 	.word	0x00000003
        /*08f0*/ 	.word	0x00000070
        /*08f4*/ 	.short	0x010a
        /*08f6*/ 	.byte	0xff
	.zero		1


	//   ....[127]....
        /*08f8*/ 	.word	0x000097e0
        /*08fc*/ 	.word	0x00000003
        /*0900*/ 	.word	0x00000078
        /*0904*/ 	.short	0x010a
        /*0906*/ 	.byte	0xff
	.zero		1


	//   ....[128]....
        /*0908*/ 	.word	0x00009840
        /*090c*/ 	.word	0x00000000
        /*0910*/ 	.word	0x00000060
        /*0914*/ 	.short	0x010a
        /*0916*/ 	.byte	0xff
	.zero		1


	//   ....[129]....
        /*0918*/ 	.word	0x000098a0
        /*091c*/ 	.word	0x00000000
        /*0920*/ 	.word	0x00000068
        /*0924*/ 	.short	0x010a
        /*0926*/ 	.byte	0xff
	.zero		1


	//   ....[130]....
        /*0928*/ 	.word	0x00009900
        /*092c*/ 	.word	0x00000000
        /*0930*/ 	.word	0x00000070
        /*0934*/ 	.short	0x010a
        /*0936*/ 	.byte	0xff
	.zero		1


	//   ....[131]....
        /*0938*/ 	.word	0x00009950
        /*093c*/ 	.word	0x00000000
        /*0940*/ 	.word	0x00000090
        /*0944*/ 	.short	0x010a
        /*0946*/ 	.byte	0xff
	.zero		1


	//   ....[132]....
        /*0948*/ 	.word	0x000099a0
        /*094c*/ 	.word	0x00000000
        /*0950*/ 	.word	0x00000040
        /*0954*/ 	.short	0x010a
        /*0956*/ 	.byte	0xff
	.zero		1


	//   ....[133]....
        /*0958*/ 	.word	0x000099f0
        /*095c*/ 	.word	0x0000006c
        /*0960*/ 	.word	0x000000b0
        /*0964*/ 	.short	0x010a
        /*0966*/ 	.byte	0xff
	.zero		1


	//   ....[134]....
        /*0968*/ 	.word	0x00009a40
        /*096c*/ 	.word	0x00000037
        /*0970*/ 	.word	0x00000040
        /*0974*/ 	.short	0x010a
        /*0976*/ 	.byte	0xff
	.zero		1


	//   ....[135]....
        /*0978*/ 	.word	0x00009a90
        /*097c*/ 	.word	0x00000049
        /*0980*/ 	.word	0x00000040
        /*0984*/ 	.short	0x010a
        /*0986*/ 	.byte	0xff
	.zero		1


	//   ....[136]....
        /*0988*/ 	.word	0x00009ae0
        /*098c*/ 	.word	0x0000004c
        /*0990*/ 	.word	0x00000040
        /*0994*/ 	.short	0x010a
        /*0996*/ 	.byte	0xff
	.zero		1


	//----- nvinfo : EIATTR_NUM_MBARRIERS
	.align		4
.L_48:
        /*0998*/ 	.byte	0x03, 0x38
        /*099a*/ 	.short	0x0022


	//----- nvinfo : EIATTR_EXIT_INSTR_OFFSETS
	.align		4
        /*099c*/ 	.byte	0x04, 0x1c
        /*099e*/ 	.short	(.L_50 - .L_49)


	//   ....[0]....
.L_49:
        /*09a0*/ 	.word	0x00002500


	//   ....[1]....
        /*09a4*/ 	.word	0x000029f0


	//   ....[2]....
        /*09a8*/ 	.word	0x00002a50


	//   ....[3]....
        /*09ac*/ 	.word	0x000038d0


	//   ....[4]....
        /*09b0*/ 	.word	0x00004930


	//   ....[5]....
        /*09b4*/ 	.word	0x00004970


	//   ....[6]....
        /*09b8*/ 	.word	0x00008f80


	//----- nvinfo : EIATTR_MAX_THREADS
	.align		4
.L_50:
        /*09bc*/ 	.byte	0x04, 0x05
        /*09be*/ 	.short	(.L_52 - .L_51)
.L_51:
        /*09c0*/ 	.word	0x00000100
        /*09c4*/ 	.word	0x00000001
        /*09c8*/ 	.word	0x00000001


	//----- nvinfo : EIATTR_CRS_STACK_SIZE
	.align		4
.L_52:
        /*09cc*/ 	.byte	0x04, 0x1e
        /*09ce*/ 	.short	(.L_54 - .L_53)
.L_53:
        /*09d0*/ 	.word	0x00000000


	//----- nvinfo : EIATTR_CBANK_PARAM_SIZE
	.align		4
.L_54:
        /*09d4*/ 	.byte	0x03, 0x19
        /*09d6*/ 	.short	0x0800


	//----- nvinfo : EIATTR_PARAM_CBANK
	.align		4
        /*09d8*/ 	.byte	0x04, 0x0a
        /*09da*/ 	.short	(.L_56 - .L_55)
	.align		4
.L_55:
        /*09dc*/ 	.word	index@(.nv.constant0._ZN7cutlass13device_kernelINS_4gemm6kernel13GemmUniversalIN4cute5tupleIJiiiiEEENS1_10collective13CollectiveMmaINS1_35MainloopSm100TmaUmmaWarpSpecializedILi4ELi2ELi4ENS5_IJNS4_1CILi1EEESB_SB_EEEEENS5_IJNSA_ILi64EEENSA_ILi256EEESE_EEEaNS5_IJlSB_lEEEaSH_NS4_8TiledMMAINS4_8MMA_AtomIJNS4_15SM100_MMA_S8_SSIaaiLi64ELi256ELNS4_4UMMA5MajorE0ELSM_0ELNSL_8SaturateE0EEEEEENS4_6LayoutISC_NS5_IJNSA_ILi0EEESR_SR_EEEEENS5_IJNS4_10UnderscoreESU_SU_EEEEENS4_13SM90_TMA_LOADENS4_14ComposedLayoutINS4_7SwizzleILi2ELi4ELi3EEENS4_18smem_ptr_flag_bitsILi8EEENSQ_INS5_IJNSA_ILi8EEESE_EEENS5_IJSE_SB_EEEEEEEvNS4_8identityESX_S17_vS18_EENS_8epilogue10collective18CollectiveEpilogueINS1A_23Sm100TmaWarpSpecializedILi4ELi2ELi32ELb0ELb0EEEJSG_NS5_IJNSQ_ISE_SB_EES1F_EEEaSH_aSH_NS1A_6fusion15FusionCallbacksIS1E_NS1H_17LinearCombinationIaiaiLNS_15FloatRoundStyleE2EEESG_S1G_JEEENS4_5SM1004TMEM4LOAD26SM100_TMEM_LOAD_16dp32b32xESX_S17_NS4_39AutoVectorizingCopyWithAssumedAlignmentILi128EEENS4_14SM90_TMA_STOREES17_S1S_S1S_EEEvvEEEEvNT_6ParamsE)
        /*09e0*/ 	.short	0x0380
        /*09e2*/ 	.short	0x0800


	//----- nvinfo : EIATTR_SW_WAR
	.align		4
.L_56:
        /*09e4*/ 	.byte	0x04, 0x36
        /*09e6*/ 	.short	(.L_58 - .L_57)
.L_57:
        /*09e8*/ 	.word	0x00000008
.L_58:


//--------------------- .nv.callgraph             --------------------------
	.section	.nv.callgraph,"",@"SHT_CUDA_CALLGRAPH"
	.align	4
	.sectionentsize	8
	.align		4
        /*0000*/ 	.word	0x00000000
	.align		4
        /*0004*/ 	.word	0xffffffff
	.align		4
        /*0008*/ 	.word	index@(_ZN7cutlass13device_kernelINS_4gemm6kernel13GemmUniversalIN4cute5tupleIJiiiiEEENS1_10collective13CollectiveMmaINS1_35MainloopSm100TmaUmmaWarpSpecializedILi4ELi2ELi4ENS5_IJNS4_1CILi1EEESB_SB_EEEEENS5_IJNSA_ILi64EEENSA_ILi256EEESE_EEEaNS5_IJlSB_lEEEaSH_NS4_8TiledMMAINS4_8MMA_AtomIJNS4_15SM100_MMA_S8_SSIaaiLi64ELi256ELNS4_4UMMA5MajorE0ELSM_0ELNSL_8SaturateE0EEEEEENS4_6LayoutISC_NS5_IJNSA_ILi0EEESR_SR_EEEEENS5_IJNS4_10UnderscoreESU_SU_EEEEENS4_13SM90_TMA_LOADENS4_14ComposedLayoutINS4_7SwizzleILi2ELi4ELi3EEENS4_18smem_ptr_flag_bitsILi8EEENSQ_INS5_IJNSA_ILi8EEESE_EEENS5_IJSE_SB_EEEEEEEvNS4_8identityESX_S17_vS18_EENS_8epilogue10collective18CollectiveEpilogueINS1A_23Sm100TmaWarpSpecializedILi4ELi2ELi32ELb0ELb0EEEJSG_NS5_IJNSQ_ISE_SB_EES1F_EEEaSH_aSH_NS1A_6fusion15FusionCallbacksIS1E_NS1H_17LinearCombinationIaiaiLNS_15FloatRoundStyleE2EEESG_S1G_JEEENS4_5SM1004TMEM4LOAD26SM100_TMEM_LOAD_16dp32b32xESX_S17_NS4_39AutoVectorizingCopyWithAssumedAlignmentILi128EEENS4_14SM90_TMA_STOREES17_S1S_S1S_EEEvvEEEEvNT_6ParamsE)
	.align		4
        /*000c*/ 	.word	index@(__assertfail)
	.align		4
        /*0010*/ 	.word	0x00000000
	.align		4
        /*0014*/ 	.word	0xfffffffe
	.align		4
        /*0018*/ 	.word	0x00000000
	.align		4
        /*001c*/ 	.word	0xfffffffd
	.align		4
        /*0020*/ 	.word	0x00000000
	.align		4
        /*0024*/ 	.word	0xfffffffc


//--------------------- .nv.constant4             --------------------------
	.section	.nv.constant4,"a",@progbits
	.align	8
	.align		8
.nv.constant4:
        /*0000*/ 	.dword	__assertfail
	.align		8
        /*0008*/ 	.dword	__unnamed_1
	.align		8
        /*0010*/ 	.dword	__unnamed_2
	.align		8
        /*0018*/ 	.dword	__unnamed_3
	.align		8
        /*0020*/ 	.dword	_ZN40_INTERNAL_07464592_4_k_cu_3b7d7be4_317934cuda3std3__45__cpo5beginE
	.align		8
        /*0028*/ 	.dword	_ZN40_INTERNAL_07464592_4_k_cu_3b7d7be4_317934cuda3std3__45__cpo3endE
	.align		8
        /*0030*/ 	.dword	_ZN40_INTERNAL_07464592_4_k_cu_3b7d7be4_317934cuda3std3__45__cpo6cbeginE
	.align		8
        /*0038*/ 	.dword	_ZN40_INTERNAL_07464592_4_k_cu_3b7d7be4_317934cuda3std3__45__cpo4cendE
	.align		8
        /*0040*/ 	.dword	_ZN40_INTERNAL_07464592_4_k_cu_3b7d7be4_317934cuda3std3__442_GLOBAL__N__07464592_4_k_cu_3b7d7be4_317936ignoreE
	.align		8
        /*0048*/ 	.dword	_ZN40_INTERNAL_07464592_4_k_cu_3b7d7be4_317934cuda3std3__419piecewise_constructE
	.align		8
        /*0050*/ 	.dword	_ZN40_INTERNAL_07464592_4_k_cu_3b7d7be4_317934cuda3std3__48in_placeE
	.align		8
        /*0058*/ 	.dword	_ZN40_INTERNAL_07464592_4_k_cu_3b7d7be4_317934cuda3std6ranges3__45__cpo4swapE
	.align		8
        /*0060*/ 	.dword	_ZN40_INTERNAL_07464592_4_k_cu_3b7d7be4_317934cuda3std6ranges3__45__cpo9iter_moveE
	.align		8
        /*0068*/ 	.dword	_ZN40_INTERNAL_07464592_4_k_cu_3b7d7be4_317934cute7productE
	.align		8
        /*0070*/ 	.dword	_ZN40_INTERNAL_07464592_4_k_cu_3b7d7be4_317934cute1_E
	.align		8
        /*0078*/ 	.dword	$str$25
	.align		8
        /*0080*/ 	.dword	$str$26
	.align		8
        /*0088*/ 	.dword	$str$27
	.align		8
        /*0090*/ 	.dword	$str$28


//--------------------- .text._ZN7cutlass13device_kernelINS_4gemm6kernel13GemmUniversalIN4cute5tupleIJiiiiEEENS1_10collective13CollectiveMmaINS1_35MainloopSm100TmaUmmaWarpSpecializedILi4ELi2ELi4ENS5_IJNS4_1CILi1EEESB_SB_EEEEENS5_IJNSA_ILi64EEENSA_ILi256EEESE_EEEaNS5_IJlSB_lEEEaSH_NS4_8TiledMMAINS4_8MMA_AtomIJNS4_15SM100_MMA_S8_SSIaaiLi64ELi256ELNS4_4UMMA5MajorE0ELSM_0ELNSL_8SaturateE0EEEEEENS4_6LayoutISC_NS5_IJNSA_ILi0EEESR_SR_EEEEENS5_IJNS4_10UnderscoreESU_SU_EEEEENS4_13SM90_TMA_LOADENS4_14ComposedLayoutINS4_7SwizzleILi2ELi4ELi3EEENS4_18smem_ptr_flag_bitsILi8EEENSQ_INS5_IJNSA_ILi8EEESE_EEENS5_IJSE_SB_EEEEEEEvNS4_8identityESX_S17_vS18_EENS_8epilogue10collective18CollectiveEpilogueINS1A_23Sm100TmaWarpSpecializedILi4ELi2ELi32ELb0ELb0EEEJSG_NS5_IJNSQ_ISE_SB_EES1F_EEEaSH_aSH_NS1A_6fusion15FusionCallbacksIS1E_NS1H_17LinearCombinationIaiaiLNS_15FloatRoundStyleE2EEESG_S1G_JEEENS4_5SM1004TMEM4LOAD26SM100_TMEM_LOAD_16dp32b32xESX_S17_NS4_39AutoVectorizingCopyWithAssumedAlignmentILi128EEENS4_14SM90_TMA_STOREES17_S1S_S1S_EEEvvEEEEvNT_6ParamsE --------------------------
	.section	.text._ZN7cutlass13device_kernelINS_4gemm6kernel13GemmUniversalIN4cute5tupleIJiiiiEEENS1_10collective13CollectiveMmaINS1_35MainloopSm100TmaUmmaWarpSpecializedILi4ELi2ELi4ENS5_IJNS4_1CILi1EEESB_SB_EEEEENS5_IJNSA_ILi64EEENSA_ILi256EEESE_EEEaNS5_IJlSB_lEEEaSH_NS4_8TiledMMAINS4_8MMA_AtomIJNS4_15SM100_MMA_S8_SSIaaiLi64ELi256ELNS4_4UMMA5MajorE0ELSM_0ELNSL_8SaturateE0EEEEEENS4_6LayoutISC_NS5_IJNSA_ILi0EEESR_SR_EEEEENS5_IJNS4_10UnderscoreESU_SU_EEEEENS4_13SM90_TMA_LOADENS4_14ComposedLayoutINS4_7SwizzleILi2ELi4ELi3EEENS4_18smem_ptr_flag_bitsILi8EEENSQ_INS5_IJNSA_ILi8EEESE_EEENS5_IJSE_SB_EEEEEEEvNS4_8identityESX_S17_vS18_EENS_8epilogue10collective18CollectiveEpilogueINS1A_23Sm100TmaWarpSpecializedILi4ELi2ELi32ELb0ELb0EEEJSG_NS5_IJNSQ_ISE_SB_EES1F_EEEaSH_aSH_NS1A_6fusion15FusionCallbacksIS1E_NS1H_17LinearCombinationIaiaiLNS_15FloatRoundStyleE2EEESG_S1G_JEEENS4_5SM1004TMEM4LOAD26SM100_TMEM_LOAD_16dp32b32xESX_S17_NS4_39AutoVectorizingCopyWithAssumedAlignmentILi128EEENS4_14SM90_TMA_STOREES17_S1S_S1S_EEEvvEEEEvNT_6ParamsE,"ax",@progbits
	.align	128
.text._ZN7cutlass13device_kernelINS_4gemm6kernel13GemmUniversalIN4cute5tupleIJiiiiEEENS1_10collective13CollectiveMmaINS1_35MainloopSm100TmaUmmaWarpSpecializedILi4ELi2ELi4ENS5_IJNS4_1CILi1EEESB_SB_EEEEENS5_IJNSA_ILi64EEENSA_ILi256EEESE_EEEaNS5_IJlSB_lEEEaSH_NS4_8TiledMMAINS4_8MMA_AtomIJNS4_15SM100_MMA_S8_SSIaaiLi64ELi256ELNS4_4UMMA5MajorE0ELSM_0ELNSL_8SaturateE0EEEEEENS4_6LayoutISC_NS5_IJNSA_ILi0EEESR_SR_EEEEENS5_IJNS4_10UnderscoreESU_SU_EEEEENS4_13SM90_TMA_LOADENS4_14ComposedLayoutINS4_7SwizzleILi2ELi4ELi3EEENS4_18smem_ptr_flag_bitsILi8EEENSQ_INS5_IJNSA_ILi8EEESE_EEENS5_IJSE_SB_EEEEEEEvNS4_8identityESX_S17_vS18_EENS_8epilogue10collective18CollectiveEpilogueINS1A_23Sm100TmaWarpSpecializedILi4ELi2ELi32ELb0ELb0EEEJSG_NS5_IJNSQ_ISE_SB_EES1F_EEEaSH_aSH_NS1A_6fusion15FusionCallbacksIS1E_NS1H_17LinearCombinationIaiaiLNS_15FloatRoundStyleE2EEESG_S1G_JEEENS4_5SM1004TMEM4LOAD26SM100_TMEM_LOAD_16dp32b32xESX_S17_NS4_39AutoVectorizingCopyWithAssumedAlignmentILi128EEENS4_14SM90_TMA_STOREES17_S1S_S1S_EEEvvEEEEvNT_6ParamsE:
        .type           _ZN7cutlass13device_kernelINS_4gemm6kernel13GemmUniversalIN4cute5tupleIJiiiiEEENS1_10collective13CollectiveMmaINS1_35MainloopSm100TmaUmmaWarpSpecializedILi4ELi2ELi4ENS5_IJNS4_1CILi1EEESB_SB_EEEEENS5_IJNSA_ILi64EEENSA_ILi256EEESE_EEEaNS5_IJlSB_lEEEaSH_NS4_8TiledMMAINS4_8MMA_AtomIJNS4_15SM100_MMA_S8_SSIaaiLi64ELi256ELNS4_4UMMA5MajorE0ELSM_0ELNSL_8SaturateE0EEEEEENS4_6LayoutISC_NS5_IJNSA_ILi0EEESR_SR_EEEEENS5_IJNS4_10UnderscoreESU_SU_EEEEENS4_13SM90_TMA_LOADENS4_14ComposedLayoutINS4_7SwizzleILi2ELi4ELi3EEENS4_18smem_ptr_flag_bitsILi8EEENSQ_INS5_IJNSA_ILi8EEESE_EEENS5_IJSE_SB_EEEEEEEvNS4_8identityESX_S17_vS18_EENS_8epilogue10collective18CollectiveEpilogueINS1A_23Sm100TmaWarpSpecializedILi4ELi2ELi32ELb0ELb0EEEJSG_NS5_IJNSQ_ISE_SB_EES1F_EEEaSH_aSH_NS1A_6fusion15FusionCallbacksIS1E_NS1H_17LinearCombinationIaiaiLNS_15FloatRoundStyleE2EEESG_S1G_JEEENS4_5SM1004TMEM4LOAD26SM100_TMEM_LOAD_16dp32b32xESX_S17_NS4_39AutoVectorizingCopyWithAssumedAlignmentILi128EEENS4_14SM90_TMA_STOREES17_S1S_S1S_EEEvvEEEEvNT_6ParamsE,@function
        .size           _ZN7cutlass13device_kernelINS_4gemm6kernel13GemmUniversalIN4cute5tupleIJiiiiEEENS1_10collective13CollectiveMmaINS1_35MainloopSm100TmaUmmaWarpSpecializedILi4ELi2ELi4ENS5_IJNS4_1CILi1EEESB_SB_EEEEENS5_IJNSA_ILi64EEENSA_ILi256EEESE_EEEaNS5_IJlSB_lEEEaSH_NS4_8TiledMMAINS4_8MMA_AtomIJNS4_15SM100_MMA_S8_SSIaaiLi64ELi256ELNS4_4UMMA5MajorE0ELSM_0ELNSL_8SaturateE0EEEEEENS4_6LayoutISC_NS5_IJNSA_ILi0EEESR_SR_EEEEENS5_IJNS4_10UnderscoreESU_SU_EEEEENS4_13SM90_TMA_LOADENS4_14ComposedLayoutINS4_7SwizzleILi2ELi4ELi3EEENS4_18smem_ptr_flag_bitsILi8EEENSQ_INS5_IJNSA_ILi8EEESE_EEENS5_IJSE_SB_EEEEEEEvNS4_8identityESX_S17_vS18_EENS_8epilogue10collective18CollectiveEpilogueINS1A_23Sm100TmaWarpSpecializedILi4ELi2ELi32ELb0ELb0EEEJSG_NS5_IJNSQ_ISE_SB_EES1F_EEEaSH_aSH_NS1A_6fusion15FusionCallbacksIS1E_NS1H_17LinearCombinationIaiaiLNS_15FloatRoundStyleE2EEESG_S1G_JEEENS4_5SM1004TMEM4LOAD26SM100_TMEM_LOAD_16dp32b32xESX_S17_NS4_39AutoVectorizingCopyWithAssumedAlignmentILi128EEENS4_14SM90_TMA_STOREES17_S1S_S1S_EEEvvEEEEvNT_6ParamsE,(.L_x_170 - _ZN7cutlass13device_kernelINS_4gemm6kernel13GemmUniversalIN4cute5tupleIJiiiiEEENS1_10collective13CollectiveMmaINS1_35MainloopSm100TmaUmmaWarpSpecializedILi4ELi2ELi4ENS5_IJNS4_1CILi1EEESB_SB_EEEEENS5_IJNSA_ILi64EEENSA_ILi256EEESE_EEEaNS5_IJlSB_lEEEaSH_NS4_8TiledMMAINS4_8MMA_AtomIJNS4_15SM100_MMA_S8_SSIaaiLi64ELi256ELNS4_4UMMA5MajorE0ELSM_0ELNSL_8SaturateE0EEEEEENS4_6LayoutISC_NS5_IJNSA_ILi0EEESR_SR_EEEEENS5_IJNS4_10UnderscoreESU_SU_EEEEENS4_13SM90_TMA_LOADENS4_14ComposedLayoutINS4_7SwizzleILi2ELi4ELi3EEENS4_18smem_ptr_flag_bitsILi8EEENSQ_INS5_IJNSA_ILi8EEESE_EEENS5_IJSE_SB_EEEEEEEvNS4_8identityESX_S17_vS18_EENS_8epilogue10collective18CollectiveEpilogueINS1A_23Sm100TmaWarpSpecializedILi4ELi2ELi32ELb0ELb0EEEJSG_NS5_IJNSQ_ISE_SB_EES1F_EEEaSH_aSH_NS1A_6fusion15FusionCallbacksIS1E_NS1H_17LinearCombinationIaiaiLNS_15FloatRoundStyleE2EEESG_S1G_JEEENS4_5SM1004TMEM4LOAD26SM100_TMEM_LOAD_16dp32b32xESX_S17_NS4_39AutoVectorizingCopyWithAssumedAlignmentILi128EEENS4_14SM90_TMA_STOREES17_S1S_S1S_EEEvvEEEEvNT_6ParamsE)
        .other          _ZN7cutlass13device_kernelINS_4gemm6kernel13GemmUniversalIN4cute5tupleIJiiiiEEENS1_10collective13CollectiveMmaINS1_35MainloopSm100TmaUmmaWarpSpecializedILi4ELi2ELi4ENS5_IJNS4_1CILi1EEESB_SB_EEEEENS5_IJNSA_ILi64EEENSA_ILi256EEESE_EEEaNS5_IJlSB_lEEEaSH_NS4_8TiledMMAINS4_8MMA_AtomIJNS4_15SM100_MMA_S8_SSIaaiLi64ELi256ELNS4_4UMMA5MajorE0ELSM_0ELNSL_8SaturateE0EEEEEENS4_6LayoutISC_NS5_IJNSA_ILi0EEESR_SR_EEEEENS5_IJNS4_10UnderscoreESU_SU_EEEEENS4_13SM90_TMA_LOADENS4_14ComposedLayoutINS4_7SwizzleILi2ELi4ELi3EEENS4_18smem_ptr_flag_bitsILi8EEENSQ_INS5_IJNSA_ILi8EEESE_EEENS5_IJSE_SB_EEEEEEEvNS4_8identityESX_S17_vS18_EENS_8epilogue10collective18CollectiveEpilogueINS1A_23Sm100TmaWarpSpecializedILi4ELi2ELi32ELb0ELb0EEEJSG_NS5_IJNSQ_ISE_SB_EES1F_EEEaSH_aSH_NS1A_6fusion15FusionCallbacksIS1E_NS1H_17LinearCombinationIaiaiLNS_15FloatRoundStyleE2EEESG_S1G_JEEENS4_5SM1004TMEM4LOAD26SM100_TMEM_LOAD_16dp32b32xESX_S17_NS4_39AutoVectorizingCopyWithAssumedAlignmentILi128EEENS4_14SM90_TMA_STOREES17_S1S_S1S_EEEvvEEEEvNT_6ParamsE,@"STO_CUDA_ENTRY STV_DEFAULT"
_ZN7cutlass13device_kernelINS_4gemm6kernel13GemmUniversalIN4cute5tupleIJiiiiEEENS1_10collective13CollectiveMmaINS1_35MainloopSm100TmaUmmaWarpSpecializedILi4ELi2ELi4ENS5_IJNS4_1CILi1EEESB_SB_EEEEENS5_IJNSA_ILi64EEENSA_ILi256EEESE_EEEaNS5_IJlSB_lEEEaSH_NS4_8TiledMMAINS4_8MMA_AtomIJNS4_15SM100_MMA_S8_SSIaaiLi64ELi256ELNS4_4UMMA5MajorE0ELSM_0ELNSL_8SaturateE0EEEEEENS4_6LayoutISC_NS5_IJNSA_ILi0EEESR_SR_EEEEENS5_IJNS4_10UnderscoreESU_SU_EEEEENS4_13SM90_TMA_LOADENS4_14ComposedLayoutINS4_7SwizzleILi2ELi4ELi3EEENS4_18smem_ptr_flag_bitsILi8EEENSQ_INS5_IJNSA_ILi8EEESE_EEENS5_IJSE_SB_EEEEEEEvNS4_8identityESX_S17_vS18_EENS_8epilogue10collective18CollectiveEpilogueINS1A_23Sm100TmaWarpSpecializedILi4ELi2ELi32ELb0ELb0EEEJSG_NS5_IJNSQ_ISE_SB_EES1F_EEEaSH_aSH_NS1A_6fusion15FusionCallbacksIS1E_NS1H_17LinearCombinationIaiaiLNS_15FloatRoundStyleE2EEESG_S1G_JEEENS4_5SM1004TMEM4LOAD26SM100_TMEM_LOAD_16dp32b32xESX_S17_NS4_39AutoVectorizingCopyWithAssumedAlignmentILi128EEENS4_14SM90_TMA_STOREES17_S1S_S1S_EEEvvEEEEvNT_6ParamsE:
[----:B------:R-:W1:Y:S01]  /*0000*/  LDC R1, c[0x0][0x37c] ;  /* 0x0000df00ff017b82 */ /* 0x000e620000000800 */
[----:B------:R-:W2:Y:S01]  /*0010*/  S2R R103, SR_TID.X ;  /* 0x0000000000677919 */ /* 0x000ea20000002100 */
[----:B------:R-:W3:Y:S01]  /*0020*/  LDCU.64 UR4, c[0x0][0x890] ;  /* 0x00011200ff0477ac */ /* 0x000ee20008000a00 */
[----:B------:R-:W-:Y:S02]  /*0030*/  PRMT R91, RZ, 0x7610, R91 ;  /* 0x00007610ff5b7816 */ /* 0x000fe4000000005b */
[----:B------:R-:W-:Y:S01]  /*0040*/  ELECT P5, URZ, PT ;  /* 0x0000000000ff782f */ /* 0x000fe200038a0000 */
[----:B------:R-:W4:Y:S01]  /*0050*/  LDCU.64 UR46, c[0x0][0x358] ;  /* 0x00006b00ff2e77ac */ /* 0x000f220008000a00 */
[----:B---3--:R-:W-:-:S04]  /*0060*/  UISETP.NE.U32.AND UP0, UPT, UR4, URZ, UPT ;  /* 0x000000ff0400728c */ /* 0x008fc8000bf05070 */
[----:B------:R-:W-:Y:S01]  /*0070*/  UISETP.NE.AND.EX UP0, UPT, UR5, URZ, UPT, UP0 ;  /* 0x000000ff0500728c */ /* 0x000fe2000bf05300 */
[----:B--2---:R-:W-:-:S05]  /*0080*/  SHF.R.U32.HI R96, RZ, 0x5, R103 ;  /* 0x00000005ff607819 */ /* 0x004fca0000011667 */
[----:B------:R-:W2:Y:S02]  /*0090*/  SHFL.IDX PT, R0, R96, RZ, 0x1f ;  /* 0x00001fff60007589 */ /* 0x000ea400000e0000 */
[----:B--2---:R-:W-:Y:S01]  /*00a0*/  R2UR UR8, R0 ;  /* 0x00000000000872ca */ /* 0x004fe200000e0000 */
[----:B-1--4-:R-:W-:-:S14]  /*00b0*/  BRA.U UP0, `(.L_x_0) ;  /* 0x00000001002c7547 */ /* 0x012fdc000b800000 */
[----:B------:R-:W1:Y:S02]  /*00c0*/  LDCU.64 UR6, c[0x0][0x888] ;  /* 0x00011100ff0677ac */ /* 0x000e640008000a00 */
[----:B-1----:R-:W-:-:S04]  /*00d0*/  UISETP.NE.U32.AND UP0, UPT, UR6, URZ, UPT ;  /* 0x000000ff0600728c */ /* 0x002fc8000bf05070 */
[----:B------:R-:W-:-:S09]  /*00e0*/  UISETP.NE.AND.EX UP0, UPT, UR7, URZ, UPT, UP0 ;  /* 0x000000ff0700728c */ /* 0x000fd2000bf05300 */
[----:B------:R-:W-:Y:S05]  /*00f0*/  BRA.U !UP0, `(.L_x_1) ;  /* 0x0000000108107547 */ /* 0x000fea000b800000 */
[----:B------:R-:W1:Y:S02]  /*0100*/  LDC.64 R50, c[0x0][0x888] ;  /* 0x00022200ff327b82 */ /* 0x000e640000000a00 */
[----:B-1----:R1:W5:Y:S01]  /*0110*/  LDG.E R50, desc[UR46][R50.64] ;  /* 0x0000002e32327981 */ /* 0x002362000c1e1900 */
[----:B------:R-:W-:Y:S01]  /*0120*/  HFMA2 R91, -RZ, RZ, 0, 5.9604644775390625e-08 ;  /* 0x00000001ff5b7431 */ /* 0x000fe200000001ff */
[----:B------:R-:W-:Y:S05]  /*0130*/  BRA `(.L_x_0) ;  /* 0x00000000000c7947 */ /* 0x000fea0003800000 */
.L_x_1:
[----:B------:R-:W1:Y:S01]  /*0140*/  LDCU UR6, c[0x0][0x880] ;  /* 0x00011000ff0677ac */ /* 0x000e620008000800 */
[----:B------:R-:W-:Y:S01]  /*0150*/  HFMA2 R91, -RZ, RZ, 0, 5.9604644775390625e-08 ;  /* 0x00000001ff5b7431 */ /* 0x000fe200000001ff */
[----:B-1----:R-:W-:-:S07]  /*0160*/  MOV R50, UR6 ;  /* 0x0000000600327c02 */ /* 0x002fce0008000f00 */
.L_x_0:
[----:B------:R-:W2:Y:S02]  /*0170*/  LDCU.64 UR6, c[0x0][0x8b0] ;  /* 0x00011600ff0677ac */ /* 0x000ea40008000a00 */
[----:B--2---:R-:W-:-:S04]  /*0180*/  UISETP.NE.U32.AND UP0, UPT, UR6, URZ, UPT ;  /* 0x000000ff0600728c */ /* 0x004fc8000bf05070 */
[----:B------:R-:W-:-:S09]  /*0190*/  UISETP.NE.AND.EX UP0, UPT, UR7, URZ, UPT, UP0 ;  /* 0x000000ff0700728c */ /* 0x000fd2000bf05300 */
[----:B------:R-:W-:Y:S05]  /*01a0*/  BRA.U UP0, `(.L_x_2) ;  /* 0x0000000100247547 */ /* 0x000fea000b800000 */
[----:B------:R-:W2:Y:S02]  /*01b0*/  LDCU.64 UR6, c[0x0][0x8a8] ;  /* 0x00011500ff0677ac */ /* 0x000ea40008000a00 */
[----:B--2---:R-:W-:-:S04]  /*01c0*/  UISETP.NE.U32.AND UP0, UPT, UR6, URZ, UPT ;  /* 0x000000ff0600728c */ /* 0x004fc8000bf05070 */
[----:B------:R-:W-:-:S09]  /*01d0*/  UISETP.NE.AND.EX UP0, UPT, UR7, URZ, UPT, UP0 ;  /* 0x000000ff0700728c */ /* 0x000fd2000bf05300 */
[----:B------:R-:W-:Y:S05]  /*01e0*/  BRA.U !UP0, `(.L_x_3) ;  /* 0x00000001080c7547 */ /* 0x000fea000b800000 */
[----:B------:R-:W2:Y:S02]  /*01f0*/  LDC.64 R2, c[0x0][0x8a8] ;  /* 0x00022a00ff027b82 */ /* 0x000ea40000000a00 */
[----:B--2---:R2:W5:Y:S01]  /*0200*/  LDG.E R47, desc[UR46][R2.64] ;  /* 0x0000002e022f7981 */ /* 0x004562000c1e1900 */
[----:B------:R-:W-:Y:S05]  /*0210*/  BRA `(.L_x_2) ;  /* 0x0000000000087947 */ /* 0x000fea0003800000 */
.L_x_3:
[----:B------:R-:W2:Y:S02]  /*0220*/  LDCU UR6, c[0x0][0x8a0] ;  /* 0x00011400ff0677ac */ /* 0x000ea40008000800 */
[----:B--2---:R-:W-:Y:S02]  /*0230*/  MOV R47, UR6 ;  /* 0x00000006002f7c02 */ /* 0x004fe40008000f00 */
.L_x_2:
[----:B------:R-:W-:Y:S01]  /*0240*/  IMAD.U32 R0, RZ, RZ, UR8 ;  /* 0x00000008ff007e24 */ /* 0x000fe2000f8e00ff */
[----:B------:R-:W-:Y:S04]  /*0250*/  BSSY.RECONVERGENT B0, `(.L_x_4) ;  /* 0x000000c000007945 */ /* 0x000fe80003800200 */
[C---:B------:R-:W-:Y:S02]  /*0260*/  ISETP.NE.OR P1, PT, R0.reuse, 0x1, !P5 ;  /* 0x000000010000780c */ /* 0x040fe40006f25670 */
[----:B------:R-:W-:-:S11]  /*0270*/  ISETP.NE.OR P0, PT, R0, 0x3, !P5 ;  /* 0x000000030000780c */ /* 0x000fd60006f05670 */
[----:B------:R-:W-:Y:S05]  /*0280*/  @P1 BRA `(.L_x_5) ;  /* 0x0000000000201947 */ /* 0x000fea0003800000 */
[----:B------:R-:W3:Y:S02]  /*0290*/  LDCU.64 UR6, c[0x0][0x348] ;  /* 0x00006900ff0677ac */ /* 0x000ee40008000a00 */
[----:B---3--:R-:W-:Y:S02]  /*02a0*/  UIADD3 UR10, UP1, UPT, UR6, 0x80, URZ ;  /* 0x00000080060a7890 */ /* 0x008fe4000ff3e0ff */
[----:B------:R-:W-:Y:S02]  /*02b0*/  UIADD3 UR6, UP0, UPT, UR6, 0x180, URZ ;  /* 0x0000018006067890 */ /* 0x000fe4000ff1e0ff */
[----:B------:R-:W-:Y:S02]  /*02c0*/  UIADD3.X UR11, UPT, UPT, URZ, UR7, URZ, UP1, !UPT ;  /* 0x00000007ff0b7290 */ /* 0x000fe40008ffe4ff */
[----:B------:R-:W-:-:S07]  /*02d0*/  UIADD3.X UR7, UPT, UPT, URZ, UR7, URZ, UP0, !UPT ;  /* 0x00000007ff077290 */ /* 0x000fce00087fe4ff */
[----:B------:R3:W-:Y:S02]  /*02e0*/  UTMACCTL.PF [UR10] ;  /* 0x000000000a0079b9 */ /* 0x0007e40008040000 */
[----:B------:R3:W-:Y:S02]  /*02f0*/  UTMACCTL.PF [UR6] ;  /* 0x00000000060079b9 */ /* 0x0007e40008040000 */
[----:B---3--:R-:W-:Y:S01]  /*0300*/  NOP ;  /* 0x0000000000007918 */ /* 0x008fe20000000000 */
.L_x_5:
[----:B------:R-:W-:Y:S05]  /*0310*/  BSYNC.RECONVERGENT B0 ;  /* 0x0000000000007941 */ /* 0x000fea0003800200 */
.L_x_4:
[----:B------:R-:W-:Y:S04]  /*0320*/  BSSY.RECONVERGENT B0, `(.L_x_6) ;  /* 0x000000a000007945 */ /* 0x000fe80003800200 */
        /* <DEDUP_REMOVED lines=9> */
.L_x_7:
[----:B------:R-:W-:Y:S05]  /*03c0*/  BSYNC.RECONVERGENT B0 ;  /* 0x0000000000007941 */ /* 0x000fea0003800200 */
.L_x_6:
[----:B------:R-:W3:Y:S01]  /*03d0*/  LDCU.64 UR6, c[0x0][0x888] ;  /* 0x00011100ff0677ac */ /* 0x000ee20008000a00 */
[----:B------:R-:W-:Y:S02]  /*03e0*/  UISETP.EQ.U32.AND UP1, UPT, UR4, URZ, UPT ;  /* 0x000000ff0400728c */ /* 0x000fe4000bf22070 */
[----:B------:R-:W-:Y:S02]  /*03f0*/  UPLOP3.LUT UP2, UPT, UPT, UPT, UPT, 0x80, 0x8 ;  /* 0x000000000008789c */ /* 0x000fe40003f4f070 */
[----:B---3--:R-:W-:-:S04]  /*0400*/  UISETP.NE.U32.AND UP0, UPT, UR6, URZ, UPT ;  /* 0x000000ff0600728c */ /* 0x008fc8000bf05070 */
[----:B------:R-:W-:-:S04]  /*0410*/  UISETP.NE.AND.EX UP0, UPT, UR7, URZ, UPT, UP0 ;  /* 0x000000ff0700728c */ /* 0x000fc8000bf05300 */
[----:B------:R-:W-:-:S04]  /*0420*/  UISETP.EQ.OR.EX UP3, UPT, UR5, URZ, !UP0, UP1 ;  /* 0x000000ff0500728c */ /* 0x000fc8000c762710 */
[----:B------:R-:W-:-:S05]  /*0430*/  UP2UR UR50, UPR, URZ, 0x8 ;  /* 0x00000008ff327883 */ /* 0x000fca0008000000 */
[----:B------:R-:W-:Y:S07]  /*0440*/  BRA.U !UP3, `(.L_x_8) ;  /* 0x000000010b207547 */ /* 0x000fee000b800000 */
[----:B-----5:R-:W-:Y:S01]  /*0450*/  R2UR UR6, R50 ;  /* 0x00000000320672ca */ /* 0x020fe200000e0000 */
[----:B------:R-:W-:Y:S02]  /*0460*/  UISETP.NE.U32.AND UP2, UPT, UR4, URZ, UPT ;  /* 0x000000ff0400728c */ /* 0x000fe4000bf45070 */
[----:B------:R-:W-:Y:S02]  /*0470*/  USEL UR4, URZ, 0xffffffff, UP0 ;  /* 0xffffffffff047887 */ /* 0x000fe40008000000 */
[----:B------:R-:W-:-:S08]  /*0480*/  UISETP.NE.AND.EX UP2, UPT, UR5, URZ, UPT, UP2 ;  /* 0x000000ff0500728c */ /* 0x000fd0000bf45320 */
[----:B------:R-:W-:-:S04]  /*0490*/  UISETP.NE.AND UP1, UPT, UR6, URZ, UPT ;  /* 0x000000ff0600728c */ /* 0x000fc8000bf25270 */
[----:B------:R-:W-:-:S04]  /*04a0*/  @!UP2 USEL UR4, URZ, 0xffffffff, UP1 ;  /* 0xffffffffff04a887 */ /* 0x000fc80008800000 */
[----:B------:R-:W-:-:S04]  /*04b0*/  ULOP3.LUT UR4, UR4, 0x1, URZ, 0xc0, !UPT ;  /* 0x0000000104047892 */ /* 0x000fc8000f8ec0ff */
[----:B------:R-:W-:-:S11]  /*04c0*/  UISETP.NE.U32.AND UP2, UPT, UR4, 0x1, UPT ;  /* 0x000000010400788c */ /* 0x000fd6000bf45070 */
.L_x_8:
[----:B--2---:R-:W2:Y:S01]  /*04d0*/  SHFL.IDX PT, R2, R96, RZ, 0x1f ;  /* 0x00001fff60027589 */ /* 0x004ea200000e0000 */
[----:B------:R-:W-:-:S04]  /*04e0*/  UISETP.NE.AND UP1, UPT, UR8, 0x2, UPT ;  /* 0x000000020800788c */ /* 0x000fc8000bf25270 */
[----:B------:R-:W-:Y:S01]  /*04f0*/  USEL UR6, URZ, 0x1, UP1 ;  /* 0x00000001ff067887 */ /* 0x000fe20008800000 */
[----:B--2---:R-:W-:-:S13]  /*0500*/  ISETP.NE.AND P0, PT, R2, RZ, PT ;  /* 0x000000ff0200720c */ /* 0x004fda0003f05270 */
[----:B------:R-:W-:Y:S05]  /*0510*/  @P0 BRA `(.L_x_9) ;  /* 0x0000000000480947 */ /* 0x000fea0003800000 */
[----:B------:R-:W2:Y:S01]  /*0520*/  S2UR UR5, SR_CgaCtaId ;  /* 0x00000000000579c3 */ /* 0x000ea20000008800 */
[----:B------:R-:W-:Y:S01]  /*0530*/  UMOV UR7, 0x400 ;  /* 0x0000040000077882 */ /* 0x000fe20000000000 */
[----:B------:R-:W-:Y:S01]  /*0540*/  UMOV UR4, 0x1 ;  /* 0x0000000100047882 */ /* 0x000fe20000000000 */
[----:B------:R-:W-:Y:S01]  /*0550*/  ELECT P0, URZ, PT ;  /* 0x0000000000ff782f */ /* 0x000fe20003800000 */
[----:B------:R-:W-:-:S04]  /*0560*/  UIADD3 UR10, UPT, UPT, -UR4, 0x100000, URZ ;  /* 0x00100000040a7890 */ /* 0x000fc8000fffe1ff */
[----:B------:R-:W-:Y:S02]  /*0570*/  USHF.L.U32 UR11, UR10, 0xb, URZ ;  /* 0x0000000b0a0b7899 */ /* 0x000fe400080006ff */
[----:B------:R-:W-:Y:S02]  /*0580*/  USHF.L.U32 UR10, UR10, 0x1, URZ ;  /* 0x000000010a0a7899 */ /* 0x000fe400080006ff */
[----:B--2---:R-:W-:Y:S01]  /*0590*/  ULEA UR5, UR5, UR7, 0x18 ;  /* 0x0000000705057291 */ /* 0x004fe2000f8ec0ff */
[----:B------:R-:W2:Y:S11]  /*05a0*/  FENCE.VIEW.ASYNC.S ;  /* 0x00000000000073c6 */ /* 0x000eb60000000000 */
[----:B--2---:R2:W3:Y:S01]  /*05b0*/  SYNCS.EXCH.64 URZ, [UR5], UR10 ;  /* 0x0000000a05ff75b2 */ /* 0x0044e20008000100 */
[----:B------:R2:W4:Y:S01]  /*05c0*/  SYNCS.EXCH.64 URZ, [UR5+0x20], UR10 ;  /* 0x0000200a05ff75b2 */ /* 0x0005220008000100 */
[----:B------:R2:W1:Y:S01]  /*05d0*/  SYNCS.EXCH.64 URZ, [UR5+0x8], UR10 ;  /* 0x0000080a05ff75b2 */ /* 0x0004620008000100 */
[----:B------:R2:W1:Y:S01]  /*05e0*/  SYNCS.EXCH.64 URZ, [UR5+0x28], UR10 ;  /* 0x0000280a05ff75b2 */ /* 0x0004620008000100 */
[----:B------:R2:W1:Y:S01]  /*05f0*/  SYNCS.EXCH.64 URZ, [UR5+0x10], UR10 ;  /* 0x0000100a05ff75b2 */ /* 0x0004620008000100 */
[----:B------:R2:W1:Y:S01]  /*0600*/  SYNCS.EXCH.64 URZ, [UR5+0x30], UR10 ;  /* 0x0000300a05ff75b2 */ /* 0x0004620008000100 */
[----:B------:R2:W1:Y:S01]  /*0610*/  SYNCS.EXCH.64 URZ, [UR5+0x18], UR10 ;  /* 0x0000180a05ff75b2 */ /* 0x0004620008000100 */
[----:B------:R2:W1:Y:S01]  /*0620*/  SYNCS.EXCH.64 URZ, [UR5+0x38], UR10 ;  /* 0x0000380a05ff75b2 */ /* 0x0004620008000100 */
[----:B------:R-:W-:Y:S01]  /*0630*/  NOP ;  /* 0x0000000000007918 */ /* 0x000fe20000000000 */
.L_x_9:
[----:B------:R-:W2:Y:S01]  /*0640*/  SHFL.IDX PT, R2, R96, RZ, 0x1f ;  /* 0x00001fff60027589 */ /* 0x000ea200000e0000 */
[----:B------:R-:W-:Y:S01]  /*0650*/  NOP ;  /* 0x0000000000007918 */ /* 0x000fe20000000000 */
[----:B--2---:R-:W-:-:S13]  /*0660*/  ISETP.NE.AND P0, PT, R2, 0x1, PT ;  /* 0x000000010200780c */ /* 0x004fda0003f05270 */
[----:B------:R-:W-:Y:S05]  /*0670*/  @P0 BRA `(.L_x_10) ;  /* 0x0000000000580947 */ /* 0x000fea0003800000 */
[----:B------:R-:W2:Y:S01]  /*0680*/  S2UR UR7, SR_CgaCtaId ;  /* 0x00000000000779c3 */ /* 0x000ea20000008800 */
[----:B------:R-:W-:Y:S01]  /*0690*/  UMOV UR9, 0x400 ;  /* 0x0000040000097882 */ /* 0x000fe20000000000 */
[----:B------:R-:W-:Y:S01]  /*06a0*/  UMOV UR5, 0x20 ;  /* 0x0000002000057882 */ /* 0x000fe20000000000 */
[----:B------:R-:W-:Y:S01]  /*06b0*/  UMOV UR4, 0x80 ;  /* 0x0000008000047882 */ /* 0x000fe20000000000 */
[----:B------:R-:W-:-:S04]  /*06c0*/  UIADD3 UR10, UPT, UPT, -UR5, 0x100000, URZ ;  /* 0x00100000050a7890 */ /* 0x000fc8000fffe1ff */
[----:B------:R-:W-:Y:S02]  /*06d0*/  USHF.L.U32 UR11, UR10, 0xb, URZ ;  /* 0x0000000b0a0b7899 */ /* 0x000fe400080006ff */
[----:B------:R-:W-:Y:S02]  /*06e0*/  USHF.L.U32 UR10, UR10, 0x1, URZ ;  /* 0x000000010a0a7899 */ /* 0x000fe400080006ff */
[----:B------:R-:W-:-:S04]  /*06f0*/  UIADD3 UR4, UPT, UPT, -UR4, 0x100000, URZ ;  /* 0x0010000004047890 */ /* 0x000fc8000fffe1ff */
[----:B------:R-:W-:Y:S02]  /*0700*/  USHF.L.U32 UR5, UR4, 0xb, URZ ;  /* 0x0000000b04057899 */ /* 0x000fe400080006ff */
[----:B------:R-:W-:Y:S01]  /*0710*/  USHF.L.U32 UR4, UR4, 0x1, URZ ;  /* 0x0000000104047899 */ /* 0x000fe200080006ff */
[----:B------:R-:W-:Y:S01]  /*0720*/  ELECT P0, URZ, PT ;  /* 0x0000000000ff782f */ /* 0x000fe20003800000 */
[----:B--2---:R-:W-:Y:S01]  /*0730*/  ULEA UR7, UR7, UR9, 0x18 ;  /* 0x0000000907077291 */ /* 0x004fe2000f8ec0ff */
[----:B------:R-:W2:Y:S11]  /*0740*/  FENCE.VIEW.ASYNC.S ;  /* 0x00000000000073c6 */ /* 0x000eb60000000000 */
[----:B--2---:R2:W1:Y:S01]  /*0750*/  SYNCS.EXCH.64 URZ, [UR7+0x40], UR10 ;  /* 0x0000400a07ff75b2 */ /* 0x0044620008000100 */
[----:B------:R2:W1:Y:S01]  /*0760*/  SYNCS.EXCH.64 URZ, [UR7+0x60], UR4 ;  /* 0x0000600407ff75b2 */ /* 0x0004620008000100 */
[----:B------:R2:W1:Y:S01]  /*0770*/  SYNCS.EXCH.64 URZ, [UR7+0x48], UR10 ;  /* 0x0000480a07ff75b2 */ /* 0x0004620008000100 */
[----:B------:R2:W1:Y:S01]  /*0780*/  SYNCS.EXCH.64 URZ, [UR7+0x68], UR4 ;  /* 0x0000680407ff75b2 */ /* 0x0004620008000100 */
[----:B------:R2:W1:Y:S01]  /*0790*/  SYNCS.EXCH.64 URZ, [UR7+0x50], UR10 ;  /* 0x0000500a07ff75b2 */ /* 0x0004620008000100 */
[----:B------:R2:W1:Y:S01]  /*07a0*/  SYNCS.EXCH.64 URZ, [UR7+0x70], UR4 ;  /* 0x0000700407ff75b2 */ /* 0x0004620008000100 */
[----:B------:R2:W1:Y:S01]  /*07b0*/  SYNCS.EXCH.64 URZ, [UR7+0x58], UR10 ;  /* 0x0000580a07ff75b2 */ /* 0x0004620008000100 */
[----:B------:R2:W1:Y:S01]  /*07c0*/  SYNCS.EXCH.64 URZ, [UR7+0x78], UR4 ;  /* 0x0000780407ff75b2 */ /* 0x0004620008000100 */
[----:B------:R-:W-:Y:S01]  /*07d0*/  NOP ;  /* 0x0000000000007918 */ /* 0x000fe20000000000 */
.L_x_10:
[----:B------:R-:W3:Y:S01]  /*07e0*/  SHFL.IDX PT, R2, R96, RZ, 0x1f ;  /* 0x00001fff60027589 */ /* 0x000ee200000e0000 */
[----:B------:R-:W-:Y:S01]  /*07f0*/  NOP ;  /* 0x0000000000007918 */ /* 0x000fe20000000000 */
[----:B---3--:R-:W-:-:S13]  /*0800*/  ISETP.NE.AND P0, PT, R2, 0x3, PT ;  /* 0x000000030200780c */ /* 0x008fda0003f05270 */
[----:B------:R-:W-:Y:S05]  /*0810*/  @P0 BRA `(.L_x_11) ;  /* 0x0000000000300947 */ /* 0x000fea0003800000 */
[----:B--2---:R-:W2:Y:S01]  /*0820*/  S2UR UR5, SR_CgaCtaId ;  /* 0x00000000000579c3 */ /* 0x004ea20000008800 */
        /* <DEDUP_REMOVED lines=8> */
[----:B--2---:R3:W2:Y:S01]  /*08b0*/  SYNCS.EXCH.64 URZ, [UR5+0x80], UR10 ;  /* 0x0000800a05ff75b2 */ /* 0x0046a20008000100 */
[----:B------:R3:W1:Y:S02]  /*08c0*/  SYNCS.EXCH.64 URZ, [UR5+0x88], UR10 ;  /* 0x0000880a05ff75b2 */ /* 0x0006640008000100 */
[----:B---3--:R-:W-:Y:S01]  /*08d0*/  NOP ;  /* 0x0000000000007918 */ /* 0x008fe20000000000 */
.L_x_11:
[----:B------:R-:W3:Y:S01]  /*08e0*/  SHFL.IDX PT, R2, R96, RZ, 0x1f ;  /* 0x00001fff60027589 */ /* 0x000ee200000e0000 */
[----:B------:R-:W-:Y:S01]  /*08f0*/  NOP ;  /* 0x0000000000007918 */ /* 0x000fe20000000000 */
[----:B---3--:R-:W-:-:S13]  /*0900*/  ISETP.NE.AND P0, PT, R2, 0x4, PT ;  /* 0x000000040200780c */ /* 0x008fda0003f05270 */
[----:B------:R-:W-:Y:S05]  /*0910*/  @P0 BRA `(.L_x_12) ;  /* 0x00000000004c0947 */ /* 0x000fea0003800000 */
[----:B--2---:R-:W2:Y:S01]  /*0920*/  S2UR UR5, SR_CgaCtaId ;  /* 0x00000000000579c3 */ /* 0x004ea20000008800 */
[----:B------:R-:W-:Y:S01]  /*0930*/  UMOV UR9, 0x100 ;  /* 0x0000010000097882 */ /* 0x000fe20000000000 */
[----:B------:R-:W-:Y:S01]  /*0940*/  UMOV UR7, 0x400 ;  /* 0x0000040000077882 */ /* 0x000fe20000000000 */
[----:B------:R-:W-:Y:S01]  /*0950*/  USEL UR9, UR9, 0xe0, UP2 ;  /* 0x000000e009097887 */ /* 0x000fe20009000000 */
[----:B------:R-:W-:Y:S01]  /*0960*/  UMOV UR4, 0x1 ;  /* 0x0000000100047882 */ /* 0x000fe20000000000 */
[----:B------:R-:W-:Y:S01]  /*0970*/  ELECT P0, URZ, PT ;  /* 0x0000000000ff782f */ /* 0x000fe20003800000 */
[----:B------:R-:W-:-:S04]  /*0980*/  UIADD3 UR10, UPT, UPT, -UR4, 0x100000, URZ ;  /* 0x00100000040a7890 */ /* 0x000fc8000fffe1ff */
[----:B------:R-:W-:Y:S02]  /*0990*/  USHF.L.U32 UR11, UR10, 0xb, URZ ;  /* 0x0000000b0a0b7899 */ /* 0x000fe400080006ff */
[----:B------:R-:W-:Y:S02]  /*09a0*/  USHF.L.U32 UR10, UR10, 0x1, URZ ;  /* 0x000000010a0a7899 */ /* 0x000fe400080006ff */
[----:B------:R-:W-:-:S04]  /*09b0*/  UIADD3 UR12, UPT, UPT, -UR9, 0x100000, URZ ;  /* 0x00100000090c7890 */ /* 0x000fc8000fffe1ff */
[----:B------:R-:W-:Y:S02]  /*09c0*/  USHF.L.U32 UR13, UR12, 0xb, URZ ;  /* 0x0000000b0c0d7899 */ /* 0x000fe400080006ff */
[----:B------:R-:W-:Y:S02]  /*09d0*/  USHF.L.U32 UR12, UR12, 0x1, URZ ;  /* 0x000000010c0c7899 */ /* 0x000fe400080006ff */
[----:B--2---:R-:W-:Y:S01]  /*09e0*/  ULEA UR5, UR5, UR7, 0x18 ;  /* 0x0000000705057291 */ /* 0x004fe2000f8ec0ff */
[----:B------:R-:W2:Y:S11]  /*09f0*/  FENCE.VIEW.ASYNC.S ;  /* 0x00000000000073c6 */ /* 0x000eb60000000000 */
[----:B--2---:R3:W2:Y:S01]  /*0a00*/  SYNCS.EXCH.64 URZ, [UR5+0x90], UR10 ;  /* 0x0000900a05ff75b2 */ /* 0x0046a20008000100 */
[----:B------:R3:W1:Y:S01]  /*0a10*/  SYNCS.EXCH.64 URZ, [UR5+0xa0], UR12 ;  /* 0x0000a00c05ff75b2 */ /* 0x0006620008000100 */
[----:B------:R3:W1:Y:S01]  /*0a20*/  SYNCS.EXCH.64 URZ, [UR5+0x98], UR10 ;  /* 0x0000980a05ff75b2 */ /* 0x0006620008000100 */
[----:B------:R3:W1:Y:S02]  /*0a30*/  SYNCS.EXCH.64 URZ, [UR5+0xa8], UR12 ;  /* 0x0000a80c05ff75b2 */ /* 0x0006640008000100 */
[----:B---3--:R-:W-:Y:S01]  /*0a40*/  NOP ;  /* 0x0000000000007918 */ /* 0x008fe20000000000 */
.L_x_12:
[----:B------:R-:W3:Y:S01]  /*0a50*/  SHFL.IDX PT, R2, R96, RZ, 0x1f ;  /* 0x00001fff60027589 */ /* 0x000ee200000e0000 */
[----:B------:R-:W-:Y:S01]  /*0a60*/  NOP ;  /* 0x0000000000007918 */ /* 0x000fe20000000000 */
[----:B---3--:R-:W-:-:S13]  /*0a70*/  ISETP.NE.AND P0, PT, R2, 0x5, PT ;  /* 0x000000050200780c */ /* 0x008fda0003f05270 */
[----:B------:R-:W-:Y:S05]  /*0a80*/  @P0 BRA `(.L_x_13) ;  /* 0x0000000000580947 */ /* 0x000fea0003800000 */
[----:B--2---:R-:W2:Y:S01]  /*0a90*/  S2UR UR7, SR_CgaCtaId ;  /* 0x00000000000779c3 */ /* 0x004ea20000008800 */
        /* <DEDUP_REMOVED lines=12> */
[----:B--2---:R3:W2:Y:S01]  /*0b60*/  SYNCS.EXCH.64 URZ, [UR7+0xb0], UR10 ;  /* 0x0000b00a07ff75b2 */ /* 0x0046a20008000100 */
[----:B------:R3:W1:Y:S01]  /*0b70*/  SYNCS.EXCH.64 URZ, [UR7+0xd0], UR4 ;  /* 0x0000d00407ff75b2 */ /* 0x0006620008000100 */
[----:B------:R3:W1:Y:S01]  /*0b80*/  SYNCS.EXCH.64 URZ, [UR7+0xb8], UR10 ;  /* 0x0000b80a07ff75b2 */ /* 0x0006620008000100 */
[----:B------:R3:W1:Y:S01]  /*0b90*/  SYNCS.EXCH.64 URZ, [UR7+0xd8], UR4 ;  /* 0x0000d80407ff75b2 */ /* 0x0006620008000100 */
[----:B------:R3:W1:Y:S01]  /*0ba0*/  SYNCS.EXCH.64 URZ, [UR7+0xc0], UR10 ;  /* 0x0000c00a07ff75b2 */ /* 0x0006620008000100 */
[----:B------:R3:W1:Y:S01]  /*0bb0*/  SYNCS.EXCH.64 URZ, [UR7+0xe0], UR4 ;  /* 0x0000e00407ff75b2 */ /* 0x0006620008000100 */
[----:B------:R3:W1:Y:S01]  /*0bc0*/  SYNCS.EXCH.64 URZ, [UR7+0xc8], UR10 ;  /* 0x0000c80a07ff75b2 */ /* 0x0006620008000100 */
[----:B------:R3:W1:Y:S02]  /*0bd0*/  SYNCS.EXCH.64 URZ, [UR7+0xe8], UR4 ;  /* 0x0000e80407ff75b2 */ /* 0x0006640008000100 */
[----:B---3--:R-:W-:Y:S01]  /*0be0*/  NOP ;  /* 0x0000000000007918 */ /* 0x008fe20000000000 */
.L_x_13:
        /* <DEDUP_REMOVED lines=18> */
.L_x_14:
[----:B--2---:R-:W2:Y:S01]  /*0d10*/  S2UR UR5, SR_CTAID.X ;  /* 0x00000000000579c3 */ /* 0x004ea20000002500 */
[----:B------:R-:W-:-:S05]  /*0d20*/  CS2R.32 R90, SR_CgaSize ;  /* 0x00000000005a7805 */ /* 0x000fca0000008a00 */
[----:B------:R-:W-:-:S05]  /*0d30*/  IMAD R90, R90, -0xa0, RZ ;  /* 0xffffff605a5a7824 */ /* 0x000fca00078e02ff */
[----:B------:R-:W-:-:S14]  /*0d40*/  R2UR UR9, R90 ;  /* 0x000000005a0972ca */ /* 0x000fdc00000e0000 */
[----:B------:R-:W3:Y:S01]  /*0d50*/  LDCU UR9, c[0x0][UR9+0x2b0] ;  /* 0x00005600090977ac */ /* 0x000ee20008000800 */
[----:B------:R-:W-:Y:S01]  /*0d60*/  NOP ;  /* 0x0000000000007918 */ /* 0x000fe20000000000 */
[----:B------:R-:W-:-:S05]  /*0d70*/  CS2R.32 R90, SR_CgaSize ;  /* 0x00000000005a7805 */ /* 0x000fca0000008a00 */
[----:B------:R-:W-:-:S05]  /*0d80*/  IMAD R90, R90, -0xa0, RZ ;  /* 0xffffff605a5a7824 */ /* 0x000fca00078e02ff */
[----:B------:R-:W-:-:S14]  /*0d90*/  R2UR UR7, R90 ;  /* 0x000000005a0772ca */ /* 0x000fdc00000e0000 */
[----:B------:R-:W4:Y:S01]  /*0da0*/  LDCU UR7, c[0x0][UR7+0x2b4] ;  /* 0x00005680070777ac */ /* 0x000f220008000800 */
[----:B------:R-:W1:Y:S08]  /*0db0*/  S2UR UR4, SR_CTAID.Y ;  /* 0x00000000000479c3 */ /* 0x000e700000002600 */
[----:B------:R-:W4:Y:S01]  /*0dc0*/  LDC R9, c[0x0][0xb24] ;  /* 0x0002c900ff097b82 */ /* 0x000f220000000800 */
[----:B--2---:R-:W-:-:S02]  /*0dd0*/  I2FP.F32.U32 R5, UR5 ;  /* 0x0000000500057c45 */ /* 0x004fc40008201000 */
[----:B------:R-:W-:-:S05]  /*0de0*/  CS2R.32 R3, SR_CgaSize ;  /* 0x0000000000037805 */ /* 0x000fca0000008a00 */
[----:B------:R-:W-:-:S06]  /*0df0*/  IMAD R3, R3, -0xa0, RZ ;  /* 0xffffff6003037824 */ /* 0x000fcc00078e02ff */
[----:B------:R-:W2:Y:S01]  /*0e00*/  LDC R3, c[0x0][R3+0x2a0] ;  /* 0x0000a80003037b82 */ /* 0x000ea20000000800 */
[----:B------:R-:W-:Y:S01]  /*0e10*/  MOV R21, UR5 ;  /* 0x0000000500157c02 */ /* 0x000fe20008000f00 */
[----:B---3--:R-:W-:Y:S01]  /*0e20*/  FMUL R5, R5, UR9 ;  /* 0x0000000905057c20 */ /* 0x008fe20008400000 */
[----:B-1----:R-:W-:Y:S02]  /*0e30*/  I2FP.F32.U32 R4, UR4 ;  /* 0x0000000400047c45 */ /* 0x002fe40008201000 */
[----:B------:R-:W-:-:S05]  /*0e40*/  CS2R.32 R2, SR_CgaSize ;  /* 0x0000000000027805 */ /* 0x000fca0000008a00 */
[----:B------:R-:W-:-:S06]  /*0e50*/  IMAD R2, R2, -0xa0, RZ ;  /* 0xffffff6002027824 */ /* 0x000fcc00078e02ff */
[----:B------:R-:W1:Y:S01]  /*0e60*/  LDC R2, c[0x0][R2+0x2a4] ;  /* 0x0000a90002027b82 */ /* 0x000e620000000800 */
[----:B------:R-:W3:Y:S01]  /*0e70*/  F2I.U32.TRUNC.NTZ R90, R5 ;  /* 0x00000005005a7305 */ /* 0x000ee2000020f000 */
[----:B------:R-:W-:Y:S01]  /*0e80*/  MOV R20, UR4 ;  /* 0x0000000400147c02 */ /* 0x000fe20008000f00 */
[----:B----4-:R-:W-:-:S05]  /*0e90*/  FMUL R4, R4, UR7 ;  /* 0x0000000704047c20 */ /* 0x010fca0008400000 */
[----:B------:R-:W-:Y:S01]  /*0ea0*/  BAR.SYNC.DEFER_BLOCKING 0x0 ;  /* 0x0000000000007b1d */ /* 0x000fe20000010000 */
[----:B------:R-:W-:-:S05]  /*0eb0*/  ISETP.GE.AND P0, PT, R9, 0x1, PT ;  /* 0x000000010900780c */ /* 0x000fca0003f06270 */
[----:B------:R-:W4:Y:S02]  /*0ec0*/  F2I.U32.TRUNC.NTZ R83, R4 ;  /* 0x0000000400537305 */ /* 0x000f24000020f000 */
[----:B------:R-:W1:Y:S01]  /*0ed0*/  S2UR UR36, SR_CTAID.Z ;  /* 0x00000000002479c3 */ /* 0x000e620000002700 */
[----:B---3--:R-:W-:-:S05]  /*0ee0*/  IADD3 R90, PT, PT, -R90, RZ, RZ ;  /* 0x000000ff5a5a7210 */ /* 0x008fca0007ffe1ff */
[----:B--2---:R-:W-:Y:S01]  /*0ef0*/  IMAD R90, R3, R90, UR5 ;  /* 0x00000005035a7e24 */ /* 0x004fe2000f8e025a */
[----:B----4-:R-:W-:-:S05]  /*0f00*/  IADD3 R83, PT, PT, -R83, RZ, RZ ;  /* 0x000000ff53537210 */ /* 0x010fca0007ffe1ff */
[----:B-1----:R-:W-:Y:S01]  /*0f10*/  IMAD R83, R2, R83, UR4 ;  /* 0x0000000402537e24 */ /* 0x002fe2000f8e0253 */
[----:B------:R-:W-:Y:S06]  /*0f20*/  @!P0 BRA `(.L_x_15) ;  /* 0x0000000000b88947 */ /* 0x000fec0003800000 */
[----:B------:R-:W1:Y:S01]  /*0f30*/  LDC.64 R4, c[0x0][0xb18] ;  /* 0x0002c600ff047b82 */ /* 0x000e620000000a00 */
[----:B------:R-:W-:-:S07]  /*0f40*/  ISETP.NE.AND P0, PT, R9, 0x1, PT ;  /* 0x000000010900780c */ /* 0x000fce0003f05270 */
[----:B------:R-:W2:Y:S08]  /*0f50*/  LDC R10, c[0x0][0xb0c] ;  /* 0x0002c300ff0a7b82 */ /* 0x000eb00000000800 */
[----:B------:R-:W3:Y:S08]  /*0f60*/  LDC R11, c[0x0][0x370] ;  /* 0x0000dc00ff0b7b82 */ /* 0x000ef00000000800 */
[----:B------:R-:W4:Y:S01]  /*0f70*/  LDC R12, c[0x0][0x374] ;  /* 0x0000dd00ff0c7b82 */ /* 0x000f220000000800 */
[----:B-1----:R-:W-:-:S07]  /*0f80*/  ISETP.NE.AND P1, PT, R4, 0x1, PT ;  /* 0x000000010400780c */ /* 0x002fce0003f25270 */
[----:B------:R-:W3:Y:S01]  /*0f90*/  LDC.64 R6, c[0x0][0xb10] ;  /* 0x0002c400ff067b82 */ /* 0x000ee20000000a00 */
[----:B--2---:R-:W-:-:S07]  /*0fa0*/  ISETP.NE.AND P2, PT, R10, 0x1, PT ;  /* 0x000000010a00780c */ /* 0x004fce0003f45270 */
[----:B------:R-:W1:Y:S08]  /*0fb0*/  LDC R8, c[0x0][0xb20] ;  /* 0x0002c800ff087b82 */ /* 0x000e700000000800 */
[----:B------:R-:W2:Y:S01]  /*0fc0*/  LDC.64 R2, c[0x0][0xb28] ;  /* 0x0002ca00ff027b82 */ /* 0x000ea20000000a00 */
[----:B----4-:R-:W-:-:S04]  /*0fd0*/  IMAD.HI.U32 R13, R12, R5, RZ ;  /* 0x000000050c0d7227 */ /* 0x010fc800078e00ff */
[----:B------:R-:W-:-:S04]  /*0fe0*/  IMAD.HI.U32 R5, R20, R5, RZ ;  /* 0x0000000514057227 */ /* 0x000fc800078e00ff */
[----:B---3--:R-:W-:-:S04]  /*0ff0*/  IMAD.HI.U32 R14, R11, R6, RZ ;  /* 0x000000060b0e7227 */ /* 0x008fc800078e00ff */
[C---:B------:R-:W-:Y:S01]  /*1000*/  IMAD.HI.U32 R16, R21.reuse, R6, RZ ;  /* 0x0000000615107227 */ /* 0x040fe200078e00ff */
[-C--:B------:R-:W-:Y:S02]  /*1010*/  @P2 SHF.R.U32.HI R11, RZ, R7.reuse, R14 ;  /* 0x00000007ff0b2219 */ /* 0x080fe4000001160e */
[-C--:B-1----:R-:W-:Y:S02]  /*1020*/  @P1 SHF.R.U32.HI R12, RZ, R8.reuse, R13 ;  /* 0x00000008ff0c1219 */ /* 0x082fe4000001160d */
[----:B------:R-:W-:Y:S02]  /*1030*/  SHF.R.U32.HI R5, RZ, R8, R5 ;  /* 0x00000008ff057219 */ /* 0x000fe40000011605 */
[----:B------:R-:W-:Y:S02]  /*1040*/  SHF.R.U32.HI R16, RZ, R7, R16 ;  /* 0x00000007ff107219 */ /* 0x000fe40000011610 */
[----:B------:R-:W-:Y:S01]  /*1050*/  SEL R5, R20, R5, !P1 ;  /* 0x0000000514057207 */ /* 0x000fe20004800000 */
[----:B--2---:R-:W-:Y:S01]  /*1060*/  IMAD.HI.U32 R14, R12, R2, RZ ;  /* 0x000000020c0e7227 */ /* 0x004fe200078e00ff */
[----:B------:R-:W-:-:S02]  /*1070*/  SEL R7, R21, R16, !P2 ;  /* 0x0000001015077207 */ /* 0x000fc40005000000 */
[----:B------:R-:W-:Y:S01]  /*1080*/  IADD3 R13, PT, PT, -R5, RZ, RZ ;  /* 0x000000ff050d7210 */ /* 0x000fe20007ffe1ff */
[----:B------:R-:W-:Y:S01]  /*1090*/  IMAD.HI.U32 R6, R11, R2, RZ ;  /* 0x000000020b067227 */ /* 0x000fe200078e00ff */
[----:B------:R-:W-:-:S03]  /*10a0*/  @P0 SHF.R.U32.HI R12, RZ, R3, R14 ;  /* 0x00000003ff0c0219 */ /* 0x000fc6000001160e */
[----:B------:R-:W-:Y:S01]  /*10b0*/  IMAD R13, R4, R13, R20 ;  /* 0x0000000d040d7224 */ /* 0x000fe200078e0214 */
[----:B------:R-:W-:Y:S01]  /*10c0*/  @P0 SHF.R.U32.HI R11, RZ, R3, R6 ;  /* 0x00000003ff0b0219 */ /* 0x000fe20000011606 */
[----:B------:R-:W-:-:S04]  /*10d0*/  IMAD R12, R12, R9, RZ ;  /* 0x000000090c0c7224 */ /* 0x000fc800078e02ff */
[----:B------:R-:W-:Y:S01]  /*10e0*/  IMAD R6, R11, R9, RZ ;  /* 0x000000090b067224 */ /* 0x000fe200078e02ff */
[----:B------:R-:W-:-:S04]  /*10f0*/  ISETP.GE.AND P1, PT, R5, R12, PT ;  /* 0x0000000c0500720c */ /* 0x000fc80003f26270 */
[----:B------:R-:W-:Y:S01]  /*1100*/  ISETP.GE.OR P1, PT, R7, R6, P1 ;  /* 0x000000060700720c */ /* 0x000fe20000f26670 */
[----:B------:R-:W-:-:S05]  /*1110*/  IMAD.HI.U32 R6, R5, R2, RZ ;  /* 0x0000000205067227 */ /* 0x000fca00078e00ff */
[----:B------:R-:W-:-:S04]  /*1120*/  SHF.R.U32.HI R6, RZ, R3, R6 ;  /* 0x00000003ff067219 */ /* 0x000fc80000011606 */
[----:B------:R-:W-:-:S03]  /*1130*/  SEL R6, R5, R6, !P0 ;  /* 0x0000000605067207 */ /* 0x000fc60004000000 */
[----:B------:R-:W-:Y:S01]  /*1140*/  @!P1 IMAD.HI.U32 R8, R7, R2, RZ ;  /* 0x0000000207089227 */ /* 0x000fe200078e00ff */
[----:B------:R-:W-:-:S04]  /*1150*/  IADD3 R2, PT, PT, -R6, RZ, RZ ;  /* 0x000000ff06027210 */ /* 0x000fc80007ffe1ff */
[----:B------:R-:W-:Y:S01]  /*1160*/  @!P1 SHF.R.U32.HI R8, RZ, R3, R8 ;  /* 0x00000003ff089219 */ /* 0x000fe20000011608 */
[----:B------:R-:W-:-:S03]  /*1170*/  IMAD R2, R9, R2, R5 ;  /* 0x0000000209027224 */ /* 0x000fc600078e0205 */
[----:B------:R-:W-:-:S05]  /*1180*/  @!P1 SEL R3, R7, R8, !P0 ;  /* 0x0000000807039207 */ /* 0x000fca0004000000 */
[--C-:B------:R-:W-:Y:S02]  /*1190*/  @!P1 IMAD.IADD R6, R6, 0x1, -R3.reuse ;  /* 0x0000000106069824 */ /* 0x100fe400078e0a03 */
[----:B------:R-:W-:Y:S01]  /*11a0*/  @!P1 IMAD R3, R2, R11, R3 ;  /* 0x0000000b02039224 */ /* 0x000fe200078e0203 */
[----:B------:R-:W-:Y:S01]  /*11b0*/  IADD3 R2, PT, PT, -R7, RZ, RZ ;  /* 0x000000ff07027210 */ /* 0x000fe20007ffe1ff */
[----:B------:R-:W-:Y:S02]  /*11c0*/  @!P1 IMAD R5, R6, R9, R7 ;  /* 0x0000000906059224 */ /* 0x000fe400078e0207 */
[----:B------:R-:W-:Y:S02]  /*11d0*/  @!P1 IMAD.MOV.U32 R7, RZ, RZ, R3 ;  /* 0x000000ffff079224 */ /* 0x000fe400078e0003 */
[----:B------:R-:W-:Y:S02]  /*11e0*/  IMAD R2, R10, R2, R21 ;  /* 0x000000020a027224 */ /* 0x000fe400078e0215 */
[----:B------:R-:W-:-:S02]  /*11f0*/  IMAD R20, R5, R4, R13 ;  /* 0x0000000405147224 */ /* 0x000fc400078e020d */
[----:B------:R-:W-:Y:S02]  /*1200*/  IMAD R21, R7, R10, R2 ;  /* 0x0000000a07157224 */ /* 0x000fe400078e0202 */
.L_x_15:
[----:B------:R-:W1:Y:S01]  /*1210*/  LDCU UR4, c[0x0][0xb30] ;  /* 0x00016600ff0477ac */ /* 0x000e620008000800 */
[----:B------:R-:W2:Y:S08]  /*1220*/  S2UR UR37, SR_CgaCtaId ;  /* 0x00000000002579c3 */ /* 0x000eb00000008800 */
[----:B------:R-:W3:Y:S01]  /*1230*/  LDC R40, c[0x0][0xb24] ;  /* 0x0002c900ff287b82 */ /* 0x000ee20000000800 */
[----:B-1----:R-:W-:-:S09]  /*1240*/  UISETP.NE.AND UP1, UPT, UR4, 0x1, UPT ;  /* 0x000000010400788c */ /* 0x002fd2000bf25270 */
[----:B--2---:R-:W-:Y:S05]  /*1250*/  BRA.U UP1, `(.L_x_16) ;  /* 0x0000000101407547 */ /* 0x004fea000b800000 */
[----:B------:R-:W1:Y:S08]  /*1260*/  LDC.64 R4, c[0x0][0xb10] ;  /* 0x0002c400ff047b82 */ /* 0x000e700000000a00 */
[----:B------:R-:W2:Y:S08]  /*1270*/  LDC.64 R2, c[0x0][0xb18] ;  /* 0x0002c600ff027b82 */ /* 0x000eb00000000a00 */
[----:B------:R-:W4:Y:S08]  /*1280*/  LDC R6, c[0x0][0xb20] ;  /* 0x0002c800ff067b82 */ /* 0x000f300000000800 */
[----:B------:R-:W3:Y:S01]  /*1290*/  LDC R8, c[0x0][0xb0c] ;  /* 0x0002c300ff087b82 */ /* 0x000ee20000000800 */
[----:B-1----:R-:W-:-:S05]  /*12a0*/  IMAD.HI.U32 R4, R21, R4, RZ ;  /* 0x0000000415047227 */ /* 0x002fca00078e00ff */
[----:B------:R-:W-:Y:S01]  /*12b0*/  SHF.R.U32.HI R4, RZ, R5, R4 ;  /* 0x00000005ff047219 */ /* 0x000fe20000011604 */
[----:B--2---:R-:W-:Y:S01]  /*12c0*/  IMAD.HI.U32 R3, R20, R3, RZ ;  /* 0x0000000314037227 */ /* 0x004fe200078e00ff */
[----:B------:R-:W-:-:S04]  /*12d0*/  ISETP.NE.AND P0, PT, R2, 0x1, PT ;  /* 0x000000010200780c */ /* 0x000fc80003f05270 */
[----:B----4-:R-:W-:-:S04]  /*12e0*/  SHF.R.U32.HI R3, RZ, R6, R3 ;  /* 0x00000006ff037219 */ /* 0x010fc80000011603 */
[----:B------:R-:W-:Y:S02]  /*12f0*/  SEL R3, R20, R3, !P0 ;  /* 0x0000000314037207 */ /* 0x000fe40004000000 */
[----:B---3--:R-:W-:-:S04]  /*1300*/  ISETP.NE.AND P1, PT, R8, 0x1, PT ;  /* 0x000000010800780c */ /* 0x008fc80003f25270 */
[----:B------:R-:W-:-:S05]  /*1310*/  SEL R4, R21, R4, !P1 ;  /* 0x0000000415047207 */ /* 0x000fca0004800000 */
[----:B------:R-:W-:Y:S02]  /*1320*/  IMAD.IADD R5, R3, 0x1, -R4 ;  /* 0x0000000103057824 */ /* 0x000fe400078e0a04 */
[----:B------:R-:W-:Y:S02]  /*1330*/  IMAD.IADD R3, R4, 0x1, -R3 ;  /* 0x0000000104037824 */ /* 0x000fe400078e0a03 */
[----:B------:R-:W-:Y:S02]  /*1340*/  IMAD R21, R5, R8, R21 ;  /* 0x0000000805157224 */ /* 0x000fe400078e0215 */
[----:B------:R-:W-:-:S07]  /*1350*/  IMAD R20, R3, R2, R20 ;  /* 0x0000000203147224 */ /* 0x000fce00078e0214 */
.L_x_16:
[----:B------:R-:W-:Y:S01]  /*1360*/  BAR.SYNC.DEFER_BLOCKING 0x0 ;  /* 0x0000000000007b1d */ /* 0x000fe20000010000 */
[----:B------:R-:W-:Y:S01]  /*1370*/  UISETP.NE.AND UP1, UPT, UR8, 0x2, UPT ;  /* 0x000000020800788c */ /* 0x000fe2000bf25270 */
[----:B------:R-:W-:Y:S02]  /*1380*/  ISETP.NE.OR P5, PT, R0, 0x2, !P5 ;  /* 0x000000020000780c */ /* 0x000fe40006fa5670 */
[----:B------:R-:W-:-:S06]  /*1390*/  LOP3.LUT R2, R103, 0x1f, RZ, 0xc0, !PT ;  /* 0x0000001f67027812 */ /* 0x000fcc00078ec0ff */
[----:B------:R-:W-:Y:S05]  /*13a0*/  BRA.U UP1, `(.L_x_17) ;  /* 0x00000011015c7547 */ /* 0x000fea000b800000 */
[----:B------:R-:W1:Y:S01]  /*13b0*/  LDCU UR13, c[0x0][0x38c] ;  /* 0x00007180ff0d77ac */ /* 0x000e620008000800 */
[----:B------:R-:W2:Y:S01]  /*13c0*/  LDC R9, c[0x0][0x370] ;  /* 0x0000dc00ff097b82 */ /* 0x000ea20000000800 */
[----:B------:R-:W-:Y:S01]  /*13d0*/  PLOP3.LUT P1, PT, PT, PT, UP2, 0x80, 0x8 ;  /* 0x000000000008781c */ /* 0x000fe20003f2f028 */
[----:B------:R-:W-:Y:S01]  /*13e0*/  IMAD.MOV.U32 R15, RZ, RZ, 0x1 ;  /* 0x00000001ff0f7424 */ /* 0x000fe200078e00ff */
[----:B------:R-:W-:Y:S01]  /*13f0*/  ISETP.EQ.OR P4, PT, R2, RZ, P5 ;  /* 0x000000ff0200720c */ /* 0x000fe20002f82670 */
[----:B------:R-:W-:Y:S01]  /*1400*/  IMAD.MOV.U32 R14, RZ, RZ, RZ ;  /* 0x000000ffff0e7224 */ /* 0x000fe200078e00ff */
[----:B------:R-:W-:Y:S02]  /*1410*/  PLOP3.LUT P1, PT, P1, PT, PT, 0x8, 0x80 ;  /* 0x000000000080781c */ /* 0x000fe40000f2e170 */
[----:B------:R-:W-:Y:S01]  /*1420*/  CS2R R12, SRZ ;  /* 0x00000000000c7805 */ /* 0x000fe2000001ff00 */
[----:B------:R-:W-:Y:S01]  /*1430*/  IMAD.MOV.U32 R10, RZ, RZ, 0x1 ;  /* 0x00000001ff0a7424 */ /* 0x000fe200078e00ff */
[----:B------:R-:W4:Y:S01]  /*1440*/  LDC R0, c[0x0][0x374] ;  /* 0x0000dd00ff007b82 */ /* 0x000f220000000800 */
[----:B------:R-:W2:Y:S01]  /*1450*/  LDCU.64 UR22, c[0x0][0x348] ;  /* 0x00006900ff1677ac */ /* 0x000ea20008000a00 */
[----:B------:R-:W-:Y:S01]  /*1460*/  UMOV UR6, URZ ;  /* 0x000000ff00067c82 */ /* 0x000fe20008000000 */
[----:B-1----:R-:W-:-:S04]  /*1470*/  UIADD3 UR5, UPT, UPT, UR13, 0x3f, URZ ;  /* 0x0000003f0d057890 */ /* 0x002fc8000fffe0ff */
[----:B------:R-:W-:-:S04]  /*1480*/  USHF.R.S32.HI UR4, URZ, 0x1f, UR5 ;  /* 0x0000001fff047899 */ /* 0x000fc80008011405 */
[----:B------:R-:W-:-:S04]  /*1490*/  ULEA.HI UR4, UR4, UR5, URZ, 0x6 ;  /* 0x0000000504047291 */ /* 0x000fc8000f8f30ff */
[----:B------:R-:W-:Y:S02]  /*14a0*/  USHF.R.S32.HI UR15, URZ, 0x6, UR4 ;  /* 0x00000006ff0f7899 */ /* 0x000fe40008011404 */
[----:B------:R-:W-:Y:S02]  /*14b0*/  UIADD3 UR4, UPT, UPT, UR13, -0x1, URZ ;  /* 0xffffffff0d047890 */ /* 0x000fe4000fffe0ff */
[----:B------:R-:W-:Y:S02]  /*14c0*/  UISETP.LT.U32.AND UP0, UPT, UR15, 0x4, UPT ;  /* 0x000000040f00788c */ /* 0x000fe4000bf01070 */
[----:B------:R-:W-:Y:S02]  /*14d0*/  UISETP.GE.U32.AND UP1, UPT, UR4, -0x7f, UPT ;  /* 0xffffff810400788c */ /* 0x000fe4000bf26070 */
[----:B------:R-:W-:Y:S02]  /*14e0*/  USEL UR14, UR15, 0x4, UP0 ;  /* 0x000000040f0e7887 */ /* 0x000fe40008000000 */
[----:B------:R-:W-:-:S02]  /*14f0*/  UIADD3 UR13, UPT, UPT, UR13, 0x7e, URZ ;  /* 0x0000007e0d0d7890 */ /* 0x000fc4000fffe0ff */
[----:B------:R-:W-:Y:S02]  /*1500*/  UIADD3 UR5, UPT, UPT, UR14, -0x1, URZ ;  /* 0xffffffff0e057890 */ /* 0x000fe4000fffe0ff */
[----:B------:R-:W-:-:S03]  /*1510*/  UIADD3 UR7, UPT, UPT, UR15, -UR14, URZ ;  /* 0x8000000e0f077290 */ /* 0x000fc6000fffe0ff */
[----:B------:R-:W-:-:S04]  /*1520*/  @UP1 UIADD3 UR5, UPT, UPT, UR14, URZ, URZ ;  /* 0x000000ff0e051290 */ /* 0x000fc8000fffe0ff */
[----:B--2---:R-:W-:-:S12]  /*1530*/  UIADD3 UR5, UPT, UPT, UR5, 0x1, URZ ;  /* 0x0000000105057890 */ /* 0x004fd8000fffe0ff */
.L_x_35:
[----:B------:R-:W-:Y:S01]  /*1540*/  UISETP.NE.AND UP0, UPT, UR37, URZ, UPT ;  /* 0x000000ff2500728c */ /* 0x000fe2000bf05270 */
[----:B------:R-:W1:Y:S08]  /*1550*/  S2UR UR37, SR_CgaCtaId ;  /* 0x00000000002579c3 */ /* 0x000e700000008800 */
[----:B------:R-:W-:Y:S05]  /*1560*/  BRA.U UP0, `(.L_x_18) ;  /* 0x0000000100347547 */ /* 0x000fea000b800000 */
[----:B------:R-:W2:Y:S01]  /*1570*/  S2R R2, SR_CgaCtaId ;  /* 0x0000000000027919 */ /* 0x000ea20000008800 */
[----:B------:R-:W-:-:S04]  /*1580*/  MOV R3, 0x400 ;  /* 0x0000040000037802 */ /* 0x000fc80000000f00 */
[----:B--2---:R-:W-:Y:S02]  /*1590*/  LEA R3, R2, R3, 0x18 ;  /* 0x0000000302037211 */ /* 0x004fe400078ec0ff */
[----:B------:R-:W-:-:S03]  /*15a0*/  SHF.L.U32 R2, R10, 0x1f, RZ ;  /* 0x0000001f0a027819 */ /* 0x000fc600000006ff */
[----:B------:R-:W-:-:S04]  /*15b0*/  IMAD R3, R12, 0x8, R3 ;  /* 0x000000080c037824 */ /* 0x000fc800078e0203 */
[----:B------:R-:W2:Y:S02]  /*15c0*/  SYNCS.PHASECHK.TRANS64.TRYWAIT P0, [R3+URZ+0x100], R2 ;  /* 0x00010002030075a7 */ /* 0x000ea400080011ff */
[----:B--2---:R-:W-:Y:S05]  /*15d0*/  @!P0 BRA `(.L_x_19) ;  /* 0x00000078006c8947 */ /* 0x004fea0003800000 */
.L_x_125:
[----:B------:R-:W-:Y:S01]  /*15e0*/  VIADD R12, R12, 0x1 ;  /* 0x000000010c0c7836 */ /* 0x000fe20000000000 */
[----:B------:R2:W-:Y:S04]  /*15f0*/  SYNCS.ARRIVE.TRANS64.A1T0 RZ, [R3+URZ+0xf0], RZ ;  /* 0x0000f0ff03ff79a7 */ /* 0x0005e800081000ff */
[----:B------:R-:W-:-:S04]  /*1600*/  ISETP.NE.AND P0, PT, R12, 0x2, PT ;  /* 0x000000020c00780c */ /* 0x000fc80003f05270 */
[----:B------:R-:W-:Y:S02]  /*1610*/  SEL R12, R12, RZ, P0 ;  /* 0x000000ff0c0c7207 */ /* 0x000fe40000000000 */
[----:B--2---:R-:W-:-:S04]  /*1620*/  SEL R3, RZ, 0x1, P0 ;  /* 0x00000001ff037807 */ /* 0x004fc80000000000 */
[----:B------:R-:W-:-:S07]  /*1630*/  LOP3.LUT R10, R10, R3, RZ, 0x3c, !PT ;  /* 0x000000030a0a7212 */ /* 0x000fce00078e3cff */
.L_x_18:
[----:B------:R-:W-:Y:S01]  /*1640*/  UMOV UR4, 0x400 ;  /* 0x0000040000047882 */ /* 0x000fe20000000000 */
[----:B------:R-:W-:Y:S01]  /*1650*/  SHF.L.U32 R2, R15, 0x1f, RZ ;  /* 0x0000001f0f027819 */ /* 0x000fe200000006ff */
[----:B-1----:R-:W-:Y:S01]  /*1660*/  ULEA UR4, UR37, UR4, 0x18 ;  /* 0x0000000425047291 */ /* 0x002fe2000f8ec0ff */
[----:B------:R-:W-:Y:S01]  /*1670*/  R2UR UR35, R21 ;  /* 0x00000000152372ca */ /* 0x000fe200000e0000 */
[----:B------:R-:W-:Y:S01]  /*1680*/  UISETP.GE.U32.AND UP0, UPT, UR13, 0x7f, UPT ;  /* 0x0000007f0d00788c */ /* 0x000fe2000bf06070 */
[----:B------:R-:W-:Y:S01]  /*1690*/  R2UR UR11, R20 ;  /* 0x00000000140b72ca */ /* 0x000fe200000e0000 */
[----:B------:R-:W-:Y:S01]  /*16a0*/  ULEA UR8, UR6, UR4, 0x3 ;  /* 0x0000000406087291 */ /* 0x000fe2000f8e18ff */
[----:B------:R-:W-:-:S08]  /*16b0*/  UMOV UR24, URZ ;  /* 0x000000ff00187c82 */ /* 0x000fd00008000000 */
[----:B------:R1:W2:Y:S01]  /*16c0*/  SYNCS.PHASECHK.TRANS64.TRYWAIT P0, [UR8+0x20], R2 ;  /* 0x00002002ff0075a7 */ /* 0x0002a20008001108 */
[----:B------:R-:W-:Y:S02]  /*16d0*/  USHF.L.U32 UR35, UR35, 0x6, URZ ;  /* 0x0000000623237899 */ /* 0x000fe400080006ff */
[----:B------:R-:W-:Y:S01]  /*16e0*/  USHF.L.U32 UR11, UR11, 0x8, URZ ;  /* 0x000000080b0b7899 */ /* 0x000fe200080006ff */
[----:B------:R-:W-:Y:S11]  /*16f0*/  BRA.U !UP0, `(.L_x_20) ;  /* 0x0000000108a87547 */ /* 0x000ff6000b800000 */
[----:B------:R-:W-:Y:S01]  /*1700*/  UMOV UR16, URZ ;  /* 0x000000ff00107c82 */ /* 0x000fe20008000000 */
[----:B------:R-:W-:-:S05]  /*1710*/  UMOV UR17, UR6 ;  /* 0x0000000600117c82 */ /* 0x000fca0008000000 */
.L_x_25:
[----:B-1----:R-:W-:Y:S01]  /*1720*/  ULEA UR33, UR17, UR4, 0x3 ;  /* 0x0000000411217291 */ /* 0x002fe2000f8e18ff */
[----:B--2---:R-:W-:Y:S01]  /*1730*/  @!P5 MOV R3, 0x5000 ;  /* 0x000050000003d802 */ /* 0x004fe20000000f00 */
[----:B--2---:R-:W-:Y:S10]  /*1740*/  @P0 BRA `(.L_x_21) ;  /* 0x00000000000c0947 */ /* 0x004ff40003800000 */
[----:B------:R-:W-:-:S04]  /*1750*/  SHF.L.U32 R5, R15, 0x1f, RZ ;  /* 0x0000001f0f057819 */ /* 0x000fc800000006ff */
[----:B------:R-:W2:Y:S02]  /*1760*/  SYNCS.PHASECHK.TRANS64.TRYWAIT P0, [UR33+0x20], R5 ;  /* 0x00002005ff0075a7 */ /* 0x000ea40008001121 */
[----:B--2---:R-:W-:Y:S05]  /*1770*/  @!P0 BRA `(.L_x_22) ;  /* 0x0000007800188947 */ /* 0x004fea0003800000 */
.L_x_21:
[----:B------:R2:W-:Y:S01]  /*1780*/  @!P5 SYNCS.ARRIVE.TRANS64 RZ, [UR33], R3 ;  /* 0x00000003ffffd9a7 */ /* 0x0005e20008000021 */
[----:B------:R-:W-:Y:S04]  /*1790*/  BSSY.RECONVERGENT B0, `(.L_x_23) ;  /* 0x0000003000007945 */ /* 0x000fe80003800200 */
[----:B------:R-:W-:Y:S05]  /*17a0*/  @P4 BRA `(.L_x_24) ;  /* 0x0000000000044947 */ /* 0x000fea0003800000 */
[----:B------:R-:W-:Y:S05]  /*17b0*/  BPT.TRAP 0x1 ;  /* 0x000000040000795c */ /* 0x000fea0000300000 */
.L_x_24:
[----:B------:R-:W-:Y:S05]  /*17c0*/  BSYNC.RECONVERGENT B0 ;  /* 0x0000000000007941 */ /* 0x000fea0003800200 */
.L_x_23:
[----:B------:R-:W-:Y:S02]  /*17d0*/  UIADD3 UR6, UPT, UPT, UR17, 0x1, URZ ;  /* 0x0000000111067890 */ /* 0x000fe4000fffe0ff */
[----:B------:R-:W-:Y:S02]  /*17e0*/  ULEA UR32, UR17, UR4, 0xc ;  /* 0x0000000411207291 */ /* 0x000fe4000f8e60ff */
[----:B------:R-:W-:Y:S02]  /*17f0*/  UISETP.NE.AND UP0, UPT, UR6, 0x4, UPT ;  /* 0x000000040600788c */ /* 0x000fe4000bf05270 */
[----:B------:R-:W-:Y:S02]  /*1800*/  UIADD3 UR26, UP1, UPT, UR22, 0x80, URZ ;  /* 0x00000080161a7890 */ /* 0x000fe4000ff3e0ff */
[----:B------:R-:W-:Y:S02]  /*1810*/  USEL UR9, URZ, 0x1, UP0 ;  /* 0x00000001ff097887 */ /* 0x000fe40008000000 */
[----:B------:R-:W-:-:S02]  /*1820*/  USEL UR6, UR6, URZ, UP0 ;  /* 0x000000ff06067287 */ /* 0x000fc40008000000 */
[----:B------:R-:W-:Y:S02]  /*1830*/  UIADD3 UR20, UP0, UPT, UR22, 0x180, URZ ;  /* 0x0000018016147890 */ /* 0x000fe4000ff1e0ff */
[----:B------:R-:W-:Y:S01]  /*1840*/  ULEA UR8, UR6, UR4, 0x3 ;  /* 0x0000000406087291 */ /* 0x000fe2000f8e18ff */
[----:B------:R-:W-:Y:S01]  /*1850*/  LOP3.LUT R15, R15, UR9, RZ, 0x3c, !PT ;  /* 0x000000090f0f7c12 */ /* 0x000fe2000f8e3cff */
[----:B------:R-:W-:Y:S02]  /*1860*/  USHF.L.U32 UR34, UR16, 0x6, URZ ;  /* 0x0000000610227899 */ /* 0x000fe400080006ff */
[----:B------:R-:W-:Y:S01]  /*1870*/  UIADD3.X UR27, UPT, UPT, URZ, UR23, URZ, UP1, !UPT ;  /* 0x00000017ff1b7290 */ /* 0x000fe20008ffe4ff */
[----:B-1----:R-:W-:Y:S01]  /*1880*/  SHF.L.U32 R2, R15, 0x1f, RZ ;  /* 0x0000001f0f027819 */ /* 0x002fe200000006ff */
[----:B------:R-:W-:Y:S02]  /*1890*/  UIADD3 UR32, UPT, UPT, UR32, 0x6400, URZ ;  /* 0x0000640020207890 */ /* 0x000fe4000fffe0ff */
[----:B------:R-:W-:Y:S01]  /*18a0*/  UIADD3.X UR21, UPT, UPT, URZ, UR23, URZ, UP0, !UPT ;  /* 0x00000017ff157290 */ /* 0x000fe200087fe4ff */
[----:B------:R1:W1:Y:S01]  /*18b0*/  SYNCS.PHASECHK.TRANS64.TRYWAIT P0, [UR8+0x20], R2 ;  /* 0x00002002ff0075a7 */ /* 0x0002620008001108 */
[----:B------:R-:W-:Y:S01]  /*18c0*/  ULEA UR8, UR17, UR4, 0xe ;  /* 0x0000000411087291 */ /* 0x000fe2000f8e70ff */
[----:B------:R-:W-:Y:S01]  /*18d0*/  UMOV UR18, 0x0 ;  /* 0x0000000000127882 */ /* 0x000fe20000000000 */
[----:B------:R-:W-:-:S02]  /*18e0*/  UMOV UR19, 0x10000000 ;  /* 0x1000000000137882 */ /* 0x000fc40000000000 */
[----:B------:R-:W-:Y:S01]  /*18f0*/  UIADD3 UR8, UPT, UPT, UR8, 0xa400, URZ ;  /* 0x0000a40008087890 */ /* 0x000fe2000fffe0ff */
[----:B------:R1:W-:Y:S01]  /*1900*/  UTMALDG.3D [UR32], [UR26], desc[UR18] ;  /* 0x000012201a0075b4 */ /* 0x0003e20008011000 */
[----:B------:R-:W-:Y:S01]  /*1910*/  UMOV UR12, UR36 ;  /* 0x00000024000c7c82 */ /* 0x000fe20008000000 */
[----:B------:R-:W-:Y:S01]  /*1920*/  UMOV UR9, UR33 ;  /* 0x0000002100097c82 */ /* 0x000fe20008000000 */
[----:B------:R-:W-:Y:S01]  /*1930*/  UMOV UR10, UR34 ;  /* 0x00000022000a7c82 */ /* 0x000fe20008000000 */
[----:B------:R-:W-:Y:S01]  /*1940*/  UIADD3 UR16, UPT, UPT, UR16, 0x1, URZ ;  /* 0x0000000110107890 */ /* 0x000fe2000fffe0ff */
[----:B------:R-:W-:Y:S01]  /*1950*/  UMOV UR24, UR5 ;  /* 0x0000000500187c82 */ /* 0x000fe20008000000 */
[----:B------:R-:W-:Y:S02]  /*1960*/  UMOV UR17, UR6 ;  /* 0x0000000600117c82 */ /* 0x000fe40008000000 */
[----:B------:R1:W-:Y:S01]  /*1970*/  UTMALDG.3D [UR8], [UR20], desc[UR18] ;  /* 0x00001208140075b4 */ /* 0x0003e20008011000 */
[----:B------:R-:W-:-:S09]  /*1980*/  UISETP.NE.AND UP0, UPT, UR16, UR5, UPT ;  /* 0x000000051000728c */ /* 0x000fd2000bf05270 */
[----:B------:R-:W-:Y:S05]  /*1990*/  BRA.U UP0, `(.L_x_25) ;  /* 0xfffffffd00607547 */ /* 0x000fea000b83ffff */
.L_x_20:
[----:B-1----:R-:W-:Y:S01]  /*19a0*/  ULEA UR8, UR6, UR4, 0x3 ;  /* 0x0000000406087291 */ /* 0x002fe2000f8e18ff */
[----:B------:R-:W-:Y:S01]  /*19b0*/  SHF.L.U32 R2, R15, 0x1f, RZ ;  /* 0x0000001f0f027819 */ /* 0x000fe200000006ff */
[----:B------:R-:W-:Y:S01]  /*19c0*/  @!P1 SYNCS.ARRIVE.TRANS64.A1T0 RZ, [UR4+0x88], RZ ;  /* 0x000088ffffff99a7 */ /* 0x000fe20008100004 */
[----:B------:R-:W-:-:S06]  /*19d0*/  UISETP.GT.AND UP0, UPT, UR15, UR14, UPT ;  /* 0x0000000e0f00728c */ /* 0x000fcc000bf04270 */
[----:B--2---:R1:W2:Y:S03]  /*19e0*/  SYNCS.PHASECHK.TRANS64.TRYWAIT P0, [UR8+0x20], R2 ;  /* 0x00002002ff0075a7 */ /* 0x0042a60008001108 */
[----:B------:R-:W-:Y:S05]  /*19f0*/  BRA.U !UP0, `(.L_x_26) ;  /* 0x0000000108ac7547 */ /* 0x000fea000b800000 */
[----:B------:R-:W-:Y:S01]  /*1a00*/  UIADD3 UR21, UPT, UPT, UR7, UR24, URZ ;  /* 0x0000001807157290 */ /* 0x000fe2000fffe0ff */
[----:B------:R-:W-:-:S11]  /*1a10*/  UMOV UR25, UR6 ;  /* 0x0000000600197c82 */ /* 0x000fd60008000000 */
.L_x_31:
[----:B-1----:R-:W-:Y:S01]  /*1a20*/  ULEA UR17, UR25, UR4, 0x3 ;  /* 0x0000000419117291 */ /* 0x002fe2000f8e18ff */
[----:B--2---:R-:W-:Y:S01]  /*1a30*/  @!P5 MOV R3, 0x5000 ;  /* 0x000050000003d802 */ /* 0x004fe20000000f00 */
[----:B--2---:R-:W-:Y:S10]  /*1a40*/  @P0 BRA `(.L_x_27) ;  /* 0x00000000000c0947 */ /* 0x004ff40003800000 */
[----:B------:R-:W-:-:S04]  /*1a50*/  SHF.L.U32 R5, R15, 0x1f, RZ ;  /* 0x0000001f0f057819 */ /* 0x000fc800000006ff */
[----:B------:R-:W2:Y:S02]  /*1a60*/  SYNCS.PHASECHK.TRANS64.TRYWAIT P0, [UR17+0x20], R5 ;  /* 0x00002005ff0075a7 */ /* 0x000ea40008001111 */
[----:B--2---:R-:W-:Y:S05]  /*1a70*/  @!P0 BRA `(.L_x_28) ;  /* 0x0000007400708947 */ /* 0x004fea0003800000 */
.L_x_27:
[----:B------:R2:W-:Y:S01]  /*1a80*/  @!P5 SYNCS.ARRIVE.TRANS64 RZ, [UR17], R3 ;  /* 0x00000003ffffd9a7 */ /* 0x0005e20008000011 */
[----:B------:R-:W-:Y:S04]  /*1a90*/  BSSY.RECONVERGENT B0, `(.L_x_29) ;  /* 0x0000003000007945 */ /* 0x000fe80003800200 */
[----:B------:R-:W-:Y:S05]  /*1aa0*/  @P4 BRA `(.L_x_30) ;  /* 0x0000000000044947 */ /* 0x000fea0003800000 */
[----:B------:R-:W-:Y:S05]  /*1ab0*/  BPT.TRAP 0x1 ;  /* 0x000000040000795c */ /* 0x000fea0000300000 */
.L_x_30:
[----:B------:R-:W-:Y:S05]  /*1ac0*/  BSYNC.RECONVERGENT B0 ;  /* 0x0000000000007941 */ /* 0x000fea0003800200 */
.L_x_29:
        /* <DEDUP_REMOVED lines=10> */
[----:B------:R-:W-:Y:S01]  /*1b70*/  UIADD3 UR16, UPT, UPT, UR16, 0x6400, URZ ;  /* 0x0000640010107890 */ /* 0x000fe2000fffe0ff */
[----:B-1----:R-:W-:Y:S01]  /*1b80*/  SHF.L.U32 R2, R15, 0x1f, RZ ;  /* 0x0000001f0f027819 */ /* 0x002fe200000006ff */
[----:B------:R-:W-:Y:S02]  /*1b90*/  UIADD3.X UR31, UPT, UPT, URZ, UR23, URZ, UP1, !UPT ;  /* 0x00000017ff1f7290 */ /* 0x000fe40008ffe4ff */
[----:B------:R-:W-:Y:S01]  /*1ba0*/  UIADD3.X UR29, UPT, UPT, URZ, UR23, URZ, UP0, !UPT ;  /* 0x00000017ff1d7290 */ /* 0x000fe200087fe4ff */
[----:B------:R1:W1:Y:S01]  /*1bb0*/  SYNCS.PHASECHK.TRANS64.TRYWAIT P0, [UR8+0x20], R2 ;  /* 0x00002002ff0075a7 */ /* 0x0002620008001108 */
[----:B------:R-:W-:Y:S01]  /*1bc0*/  ULEA UR8, UR25, UR4, 0xe ;  /* 0x0000000419087291 */ /* 0x000fe2000f8e70ff */
[----:B------:R-:W-:Y:S01]  /*1bd0*/  UMOV UR26, 0x0 ;  /* 0x00000000001a7882 */ /* 0x000fe20000000000 */
[----:B------:R-:W-:-:S02]  /*1be0*/  UMOV UR27, 0x10000000 ;  /* 0x10000000001b7882 */ /* 0x000fc40000000000 */
[----:B------:R-:W-:Y:S01]  /*1bf0*/  UIADD3 UR8, UPT, UPT, UR8, 0xa400, URZ ;  /* 0x0000a40008087890 */ /* 0x000fe2000fffe0ff */
[----:B------:R-:W-:Y:S01]  /*1c00*/  UMOV UR19, UR35 ;  /* 0x0000002300137c82 */ /* 0x000fe20008000000 */
[----:B------:R-:W-:Y:S01]  /*1c10*/  UMOV UR20, UR36 ;  /* 0x0000002400147c82 */ /* 0x000fe20008000000 */
[----:B------:R-:W-:Y:S01]  /*1c20*/  UMOV UR12, UR36 ;  /* 0x00000024000c7c82 */ /* 0x000fe20008000000 */
[----:B------:R-:W-:Y:S01]  /*1c30*/  UMOV UR9, UR17 ;  /* 0x0000001100097c82 */ /* 0x000fe20008000000 */
[----:B------:R-:W-:Y:S01]  /*1c40*/  UMOV UR10, UR18 ;  /* 0x00000012000a7c82 */ /* 0x000fe20008000000 */
[----:B------:R1:W-:Y:S01]  /*1c50*/  UTMALDG.3D [UR16], [UR30], desc[UR26] ;  /* 0x00001a101e0075b4 */ /* 0x0003e20008011000 */
[----:B------:R-:W-:Y:S01]  /*1c60*/  UIADD3 UR24, UPT, UPT, UR24, 0x1, URZ ;  /* 0x0000000118187890 */ /* 0x000fe2000fffe0ff */
[----:B------:R-:W-:-:S03]  /*1c70*/  UMOV UR25, UR6 ;  /* 0x0000000600197c82 */ /* 0x000fc60008000000 */
[----:B------:R-:W-:Y:S01]  /*1c80*/  UISETP.NE.AND UP0, UPT, UR24, UR21, UPT ;  /* 0x000000151800728c */ /* 0x000fe2000bf05270 */
[----:B------:R1:W-:Y:S08]  /*1c90*/  UTMALDG.3D [UR8], [UR28], desc[UR26] ;  /* 0x00001a081c0075b4 */ /* 0x0003f00008011000 */
[----:B------:R-:W-:Y:S05]  /*1ca0*/  BRA.U UP0, `(.L_x_31) ;  /* 0xfffffffd005c7547 */ /* 0x000fea000b83ffff */
.L_x_26:
[C---:B-1----:R-:W-:Y:S01]  /*1cb0*/  LEA R2, R14.reuse, UR4, 0x3 ;  /* 0x000000040e027c11 */ /* 0x042fe2000f8e18ff */
[----:B------:R-:W-:Y:S01]  /*1cc0*/  NOP ;  /* 0x0000000000007918 */ /* 0x000fe20000000000 */
[----:B--2---:R-:W-:Y:S02]  /*1cd0*/  SHF.L.U32 R3, R13, 0x1f, RZ ;  /* 0x0000001f0d037819 */ /* 0x004fe400000006ff */
[----:B------:R-:W-:Y:S02]  /*1ce0*/  LEA R4, R14, UR4, 0x4 ;  /* 0x000000040e047c11 */ /* 0x000fe4000f8e20ff */
[----:B------:R-:W1:Y:S02]  /*1cf0*/  SYNCS.PHASECHK.TRANS64.TRYWAIT P0, [R2+URZ+0x90], R3 ;  /* 0x00009003020075a7 */ /* 0x000e6400080011ff */
[----:B-1----:R-:W-:Y:S05]  /*1d00*/  @!P0 BRA `(.L_x_32) ;  /* 0x0000007000e48947 */ /* 0x002fea0003800000 */
.L_x_128:
[----:B------:R-:W2:Y:S01]  /*1d10*/  LDS.128 R4, [R4+0x120] ;  /* 0x0001200004047984 */ /* 0x000ea20000000c00 */
[----:B---3--:R-:W-:Y:S01]  /*1d20*/  ISETP.GE.AND P0, PT, R40, 0x1, PT ;  /* 0x000000012800780c */ /* 0x008fe20003f06270 */
[----:B-1----:R-:W-:Y:S01]  /*1d30*/  VIADD R2, R2, 0xa0 ;  /* 0x000000a002027836 */ /* 0x002fe20000000000 */
[----:B------:R-:W-:Y:S01]  /*1d40*/  @!PT LDS RZ, [RZ] ;  /* 0x00000000fffff984 */ /* 0x000fe20000000800 */
[----:B------:R-:W-:Y:S01]  /*1d50*/  @!PT LDS RZ, [RZ] ;  /* 0x00000000fffff984 */ /* 0x000fe20000000800 */
[----:B------:R-:W-:Y:S01]  /*1d60*/  @!PT LDS RZ, [RZ] ;  /* 0x00000000fffff984 */ /* 0x000fe20000000800 */
[----:B------:R-:W-:Y:S01]  /*1d70*/  @!PT LDS RZ, [RZ] ;  /* 0x00000000fffff984 */ /* 0x000fe20000000800 */
[----:B------:R1:W-:Y:S06]  /*1d80*/  MEMBAR.ALL.CTA ;  /* 0x0000000000007992 */ /* 0x0003ec0000008000 */
[----:B-1----:R-:W1:Y:S01]  /*1d90*/  FENCE.VIEW.ASYNC.S ;  /* 0x00000000000073c6 */ /* 0x002e620000000000 */
[----:B------:R-:W-:-:S04]  /*1da0*/  PRMT R2, RZ, 0x654, R2 ;  /* 0x00000654ff027816 */ /* 0x000fc80000000002 */
[----:B-1----:R1:W-:Y:S01]  /*1db0*/  SYNCS.ARRIVE.TRANS64.RED.A1T0 RZ, [R2+URZ], RZ ;  /* 0x000000ff02ff79a7 */ /* 0x0023e200081004ff */
[----:B--2---:R-:W-:-:S13]  /*1dc0*/  LOP3.LUT P2, RZ, R6, 0x1, RZ, 0xc0, !PT ;  /* 0x0000000106ff7812 */ /* 0x004fda000784c0ff */
[----:B------:R-:W-:Y:S01]  /*1dd0*/  @P2 SHF.R.U32.HI R3, RZ, 0x10, R5 ;  /* 0x00000010ff032819 */ /* 0x000fe20000011605 */
[----:B------:R-:W-:Y:S01]  /*1de0*/  VOTEU.ANY UP0, P2 ;  /* 0x0000000000ff7886 */ /* 0x000fe20001000100 */
[----:B------:R-:W-:Y:S02]  /*1df0*/  @P2 MOV R11, R4 ;  /* 0x00000004000b2202 */ /* 0x000fe40000000f00 */
[----:B------:R-:W-:Y:S02]  /*1e00*/  @P2 R2UR.BROADCAST UR8, R3 ;  /* 0x00000000030822ca */ /* 0x000fe400008e0000 */
[----:B------:R-:W-:-:S11]  /*1e10*/  @P2 LOP3.LUT R8, R5, 0xffff, RZ, 0xc0, !PT ;  /* 0x0000ffff05082812 */ /* 0x000fd600078ec0ff */
[----:B------:R-:W-:Y:S01]  /*1e20*/  @UP0 UMOV UR36, UR8 ;  /* 0x0000000800240c82 */ /* 0x000fe20008000000 */
[----:B-1----:R-:W-:Y:S05]  /*1e30*/  @!P0 BRA `(.L_x_33) ;  /* 0x0000000000b88947 */ /* 0x002fea0003800000 */
[----:B------:R-:W4:Y:S01]  /*1e40*/  LDC.64 R4, c[0x0][0xb18] ;  /* 0x0002c600ff047b82 */ /* 0x000f220000000a00 */
[----:B------:R-:W-:-:S07]  /*1e50*/  ISETP.NE.AND P3, PT, R40, 0x1, PT ;  /* 0x000000012800780c */ /* 0x000fce0003f65270 */
[----:B------:R-:W1:Y:S08]  /*1e60*/  LDC.64 R6, c[0x0][0xb10] ;  /* 0x0002c400ff067b82 */ /* 0x000e700000000a00 */
[----:B------:R-:W2:Y:S08]  /*1e70*/  LDC R16, c[0x0][0xb20] ;  /* 0x0002c800ff107b82 */ /* 0x000eb00000000800 */
[----:B------:R-:W3:Y:S01]  /*1e80*/  LDC R18, c[0x0][0xb0c] ;  /* 0x0002c300ff127b82 */ /* 0x000ee20000000800 */
[----:B----4-:R-:W-:Y:S01]  /*1e90*/  IMAD.HI.U32 R17, R0, R5, RZ ;  /* 0x0000000500117227 */ /* 0x010fe200078e00ff */
[----:B------:R-:W-:-:S03]  /*1ea0*/  ISETP.NE.AND P0, PT, R4, 0x1, PT ;  /* 0x000000010400780c */ /* 0x000fc60003f05270 */
[----:B------:R-:W-:-:S03]  /*1eb0*/  IMAD.HI.U32 R5, R8, R5, RZ ;  /* 0x0000000508057227 */ /* 0x000fc600078e00ff */
[----:B------:R-:W4:Y:S01]  /*1ec0*/  LDC.64 R2, c[0x0][0xb28] ;  /* 0x0002ca00ff027b82 */ /* 0x000f220000000a00 */
[----:B-1----:R-:W-:-:S04]  /*1ed0*/  IMAD.HI.U32 R20, R9, R6, RZ ;  /* 0x0000000609147227 */ /* 0x002fc800078e00ff */
[----:B------:R-:W-:Y:S01]  /*1ee0*/  IMAD.HI.U32 R22, R11, R6, RZ ;  /* 0x000000060b167227 */ /* 0x000fe200078e00ff */
[----:B------:R-:W-:Y:S02]  /*1ef0*/  SHF.R.U32.HI R20, RZ, R7, R20 ;  /* 0x00000007ff147219 */ /* 0x000fe40000011614 */
[-C--:B--2---:R-:W-:Y:S02]  /*1f00*/  SHF.R.U32.HI R17, RZ, R16.reuse, R17 ;  /* 0x00000010ff117219 */ /* 0x084fe40000011611 */
[----:B------:R-:W-:Y:S02]  /*1f10*/  SHF.R.U32.HI R5, RZ, R16, R5 ;  /* 0x00000010ff057219 */ /* 0x000fe40000011605 */
[----:B------:R-:W-:Y:S02]  /*1f20*/  SEL R17, R0, R17, !P0 ;  /* 0x0000001100117207 */ /* 0x000fe40004000000 */
[----:B------:R-:W-:Y:S02]  /*1f30*/  SHF.R.U32.HI R22, RZ, R7, R22 ;  /* 0x00000007ff167219 */ /* 0x000fe40000011616 */
[----:B---3--:R-:W-:-:S02]  /*1f40*/  ISETP.NE.AND P1, PT, R18, 0x1, PT ;  /* 0x000000011200780c */ /* 0x008fc40003f25270 */
[----:B------:R-:W-:Y:S02]  /*1f50*/  SEL R5, R8, R5, !P0 ;  /* 0x0000000508057207 */ /* 0x000fe40004000000 */
[----:B------:R-:W-:Y:S02]  /*1f60*/  SEL R19, R9, R20, !P1 ;  /* 0x0000001409137207 */ /* 0x000fe40004800000 */
[----:B------:R-:W-:Y:S01]  /*1f70*/  SEL R7, R11, R22, !P1 ;  /* 0x000000160b077207 */ /* 0x000fe20004800000 */
[----:B----4-:R-:W-:-:S04]  /*1f80*/  IMAD.HI.U32 R20, R17, R2, RZ ;  /* 0x0000000211147227 */ /* 0x010fc800078e00ff */
[----:B------:R-:W-:Y:S01]  /*1f90*/  IMAD.HI.U32 R6, R19, R2, RZ ;  /* 0x0000000213067227 */ /* 0x000fe200078e00ff */
[----:B------:R-:W-:-:S04]  /*1fa0*/  @P3 SHF.R.U32.HI R17, RZ, R3, R20 ;  /* 0x00000003ff113219 */ /* 0x000fc80000011614 */
[----:B------:R-:W-:Y:S01]  /*1fb0*/  @P3 SHF.R.U32.HI R19, RZ, R3, R6 ;  /* 0x00000003ff133219 */ /* 0x000fe20000011606 */
[----:B------:R-:W-:-:S04]  /*1fc0*/  IMAD R17, R40, R17, RZ ;  /* 0x0000001128117224 */ /* 0x000fc800078e02ff */
[----:B------:R-:W-:Y:S01]  /*1fd0*/  IMAD R6, R40, R19, RZ ;  /* 0x0000001328067224 */ /* 0x000fe200078e02ff */
[C---:B------:R-:W-:Y:S02]  /*1fe0*/  ISETP.GE.AND P0, PT, R5.reuse, R17, PT ;  /* 0x000000110500720c */ /* 0x040fe40003f06270 */
[----:B------:R-:W-:Y:S02]  /*1ff0*/  IADD3 R17, PT, PT, -R5, RZ, RZ ;  /* 0x000000ff05117210 */ /* 0x000fe40007ffe1ff */
[----:B------:R-:W-:Y:S01]  /*2000*/  ISETP.GE.OR P0, PT, R7, R6, P0 ;  /* 0x000000060700720c */ /* 0x000fe20000706670 */
[----:B------:R-:W-:-:S04]  /*2010*/  IMAD.HI.U32 R6, R5, R2, RZ ;  /* 0x0000000205067227 */ /* 0x000fc800078e00ff */
[----:B------:R-:W-:Y:S01]  /*2020*/  IMAD R8, R4, R17, R8 ;  /* 0x0000001104087224 */ /* 0x000fe200078e0208 */
[----:B------:R-:W-:-:S04]  /*2030*/  SHF.R.U32.HI R6, RZ, R3, R6 ;  /* 0x00000003ff067219 */ /* 0x000fc80000011606 */
[----:B------:R-:W-:-:S03]  /*2040*/  SEL R6, R5, R6, !P3 ;  /* 0x0000000605067207 */ /* 0x000fc60005800000 */
[----:B------:R-:W-:-:S04]  /*2050*/  @!P0 IMAD.HI.U32 R16, R7, R2, RZ ;  /* 0x0000000207108227 */ /* 0x000fc800078e00ff */
[----:B------:R-:W-:Y:S01]  /*2060*/  IMAD.MOV R2, RZ, RZ, -R6 ;  /* 0x000000ffff027224 */ /* 0x000fe200078e0a06 */
[----:B------:R-:W-:-:S03]  /*2070*/  @!P0 SHF.R.U32.HI R16, RZ, R3, R16 ;  /* 0x00000003ff108219 */ /* 0x000fc60000011610 */
[----:B------:R-:W-:Y:S01]  /*2080*/  IMAD R2, R40, R2, R5 ;  /* 0x0000000228027224 */ /* 0x000fe200078e0205 */
        /* <DEDUP_REMOVED lines=9> */
.L_x_33:
[----:B------:R-:W1:Y:S02]  /*2120*/  LDCU UR8, c[0x0][0xb30] ;  /* 0x00016600ff0877ac */ /* 0x000e640008000800 */
[----:B-1----:R-:W-:-:S09]  /*2130*/  UISETP.NE.AND UP0, UPT, UR8, 0x1, UPT ;  /* 0x000000010800788c */ /* 0x002fd2000bf05270 */
[----:B------:R-:W-:Y:S05]  /*2140*/  BRA.U UP0, `(.L_x_34) ;  /* 0x0000000100407547 */ /* 0x000fea000b800000 */
[----:B------:R-:W1:Y:S08]  /*2150*/  LDC.64 R4, c[0x0][0xb10] ;  /* 0x0002c400ff047b82 */ /* 0x000e700000000a00 */
[----:B------:R-:W2:Y:S08]  /*2160*/  LDC.64 R2, c[0x0][0xb18] ;  /* 0x0002c600ff027b82 */ /* 0x000eb00000000a00 */
[----:B------:R-:W3:Y:S08]  /*2170*/  LDC R6, c[0x0][0xb20] ;  /* 0x0002c800ff067b82 */ /* 0x000ef00000000800 */
[----:B------:R-:W4:Y:S01]  /*2180*/  LDC R16, c[0x0][0xb0c] ;  /* 0x0002c300ff107b82 */ /* 0x000f220000000800 */
[----:B-1----:R-:W-:-:S05]  /*2190*/  IMAD.HI.U32 R4, R11, R4, RZ ;  /* 0x000000040b047227 */ /* 0x002fca00078e00ff */
[----:B------:R-:W-:Y:S01]  /*21a0*/  SHF.R.U32.HI R4, RZ, R5, R4 ;  /* 0x00000005ff047219 */ /* 0x000fe20000011604 */
[----:B--2---:R-:W-:Y:S01]  /*21b0*/  IMAD.HI.U32 R3, R8, R3, RZ ;  /* 0x0000000308037227 */ /* 0x004fe200078e00ff */
[----:B------:R-:W-:-:S04]  /*21c0*/  ISETP.NE.AND P0, PT, R2, 0x1, PT ;  /* 0x000000010200780c */ /* 0x000fc80003f05270 */
[----:B---3--:R-:W-:-:S04]  /*21d0*/  SHF.R.U32.HI R3, RZ, R6, R3 ;  /* 0x00000006ff037219 */ /* 0x008fc80000011603 */
[----:B------:R-:W-:Y:S02]  /*21e0*/  SEL R3, R8, R3, !P0 ;  /* 0x0000000308037207 */ /* 0x000fe40004000000 */
[----:B----4-:R-:W-:-:S04]  /*21f0*/  ISETP.NE.AND P1, PT, R16, 0x1, PT ;  /* 0x000000011000780c */ /* 0x010fc80003f25270 */
[----:B------:R-:W-:-:S05]  /*2200*/  SEL R4, R11, R4, !P1 ;  /* 0x000000040b047207 */ /* 0x000fca0004800000 */
[----:B------:R-:W-:Y:S02]  /*2210*/  IMAD.IADD R5, R3, 0x1, -R4 ;  /* 0x0000000103057824 */ /* 0x000fe400078e0a04 */
[----:B------:R-:W-:Y:S02]  /*2220*/  IMAD.IADD R3, R4, 0x1, -R3 ;  /* 0x0000000104037824 */ /* 0x000fe400078e0a03 */
[----:B------:R-:W-:Y:S02]  /*2230*/  IMAD R11, R5, R16, R11 ;  /* 0x00000010050b7224 */ /* 0x000fe400078e020b */
[----:B------:R-:W-:-:S07]  /*2240*/  IMAD R8, R3, R2, R8 ;  /* 0x0000000203087224 */ /* 0x000fce00078e0208 */
.L_x_34:
[----:B------:R-:W-:Y:S01]  /*2250*/  VIADD R14, R14, 0x1 ;  /* 0x000000010e0e7836 */ /* 0x000fe20000000000 */
[----:B------:R-:W-:Y:S01]  /*2260*/  PLOP3.LUT P1, PT, PT, PT, PT, 0x80, 0x8 ;  /* 0x000000000008781c */ /* 0x000fe20003f2f070 */
[----:B------:R-:W-:Y:S02]  /*2270*/  IMAD.IADD R21, R11, 0x1, R90 ;  /* 0x000000010b157824 */ /* 0x000fe400078e025a */
[----:B------:R-:W-:Y:S01]  /*2280*/  IMAD.IADD R20, R8, 0x1, R83 ;  /* 0x0000000108147824 */ /* 0x000fe200078e0253 */
[----:B------:R-:W-:-:S04]  /*2290*/  ISETP.NE.AND P0, PT, R14, 0x2, PT ;  /* 0x000000020e00780c */ /* 0x000fc80003f05270 */
[----:B------:R-:W-:Y:S02]  /*22a0*/  SEL R2, RZ, 0x1, P0 ;  /* 0x00000001ff027807 */ /* 0x000fe40000000000 */
[----:B------:R-:W-:Y:S02]  /*22b0*/  SEL R14, R14, RZ, P0 ;  /* 0x000000ff0e0e7207 */ /* 0x000fe40000000000 */
[----:B------:R-:W-:Y:S01]  /*22c0*/  LOP3.LUT R13, R13, R2, RZ, 0x3c, !PT ;  /* 0x000000020d0d7212 */ /* 0x000fe200078e3cff */
[----:B------:R-:W-:Y:S06]  /*22d0*/  @P2 BRA `(.L_x_35) ;  /* 0xfffffff000982947 */ /* 0x000fec000383ffff */
[----:B------:R-:W-:Y:S01]  /*22e0*/  UIADD3 UR4, UPT, UPT, UR4, 0x20, URZ ;  /* 0x0000002004047890 */ /* 0x000fe2000fffe0ff */
[----:B------:R-:W-:-:S03]  /*22f0*/  SHF.L.U32 R3, R15, 0x1f, RZ ;  /* 0x0000001f0f037819 */ /* 0x000fc600000006ff */
[----:B------:R-:W-:-:S09]  /*2300*/  ULEA UR5, UR6, UR4, 0x3 ;  /* 0x0000000406057291 */ /* 0x000fd2000f8e18ff */
[----:B------:R-:W1:Y:S02]  /*2310*/  SYNCS.PHASECHK.TRANS64.TRYWAIT P0, [UR5], R3 ;  /* 0x00000003ff0075a7 */ /* 0x000e640008001105 */
[----:B-1----:R-:W-:Y:S05]  /*2320*/  @!P0 BRA `(.L_x_36) ;  /* 0x0000006c00708947 */ /* 0x002fea0003800000 */
.L_x_130:
[----:B------:R-:W-:-:S04]  /*2330*/  UIADD3 UR6, UPT, UPT, UR6, 0x1, URZ ;  /* 0x0000000106067890 */ /* 0x000fc8000fffe0ff */
[----:B------:R-:W-:-:S04]  /*2340*/  UISETP.NE.AND UP0, UPT, UR6, 0x4, UPT ;  /* 0x000000040600788c */ /* 0x000fc8000bf05270 */
[----:B------:R-:W-:Y:S02]  /*2350*/  USEL UR7, URZ, 0x1, UP0 ;  /* 0x00000001ff077887 */ /* 0x000fe40008000000 */
[----:B------:R-:W-:-:S04]  /*2360*/  USEL UR6, UR6, URZ, UP0 ;  /* 0x000000ff06067287 */ /* 0x000fc80008000000 */
[----:B------:R-:W-:Y:S01]  /*2370*/  ULEA UR5, UR6, UR4, 0x3 ;  /* 0x0000000406057291 */ /* 0x000fe2000f8e18ff */
[----:B------:R-:W-:-:S04]  /*2380*/  LOP3.LUT R2, R15, UR7, RZ, 0x3c, !PT ;  /* 0x000000070f027c12 */ /* 0x000fc8000f8e3cff */
[----:B-1----:R-:W-:-:S04]  /*2390*/  SHF.L.U32 R3, R2, 0x1f, RZ ;  /* 0x0000001f02037819 */ /* 0x002fc800000006ff */
[----:B------:R-:W1:Y:S02]  /*23a0*/  SYNCS.PHASECHK.TRANS64.TRYWAIT P0, [UR5], R3 ;  /* 0x00000003ff0075a7 */ /* 0x000e640008001105 */
[----:B-1----:R-:W-:Y:S05]  /*23b0*/  @!P0 BRA `(.L_x_37) ;  /* 0x0000006c00648947 */ /* 0x002fea0003800000 */
.L_x_132:
        /* <DEDUP_REMOVED lines=9> */
.L_x_134:
[----:B------:R-:W-:-:S04]  /*2450*/  UIADD3 UR6, UPT, UPT, UR6, 0x1, URZ ;  /* 0x0000000106067890 */ /* 0x000fc8000fffe0ff */
[----:B------:R-:W-:-:S04]  /*2460*/  UISETP.NE.AND UP0, UPT, UR6, 0x4, UPT ;  /* 0x000000040600788c */ /* 0x000fc8000bf05270 */
[----:B------:R-:W-:Y:S02]  /*2470*/  USEL UR5, URZ, 0x1, UP0 ;  /* 0x00000001ff057887 */ /* 0x000fe40008000000 */
[----:B------:R-:W-:-:S04]  /*2480*/  USEL UR6, UR6, URZ, UP0 ;  /* 0x000000ff06067287 */ /* 0x000fc80008000000 */
[----:B------:R-:W-:Y:S01]  /*2490*/  ULEA UR6, UR6, UR4, 0x3 ;  /* 0x0000000406067291 */ /* 0x000fe2000f8e18ff */
[----:B-1----:R-:W-:-:S04]  /*24a0*/  LOP3.LUT R3, R2, UR5, RZ, 0x3c, !PT ;  /* 0x0000000502037c12 */ /* 0x002fc8000f8e3cff */
[----:B------:R-:W-:Y:S01]  /*24b0*/  SHF.L.U32 R3, R3, 0x1f, RZ ;  /* 0x0000001f03037819 */ /* 0x000fe200000006ff */
[----:B----4-:R-:W-:-:S07]  /*24c0*/  IMAD.U32 R0, RZ, RZ, UR6 ;  /* 0x00000006ff007e24 */ /* 0x010fce000f8e00ff */
.L_x_39:
[----:B-1----:R1:W2:Y:S02]  /*24d0*/  SYNCS.PHASECHK.TRANS64.TRYWAIT P0, [R0+URZ], R3 ;  /* 0x00000003000075a7 */ /* 0x0022a400080011ff */
[----:B--2---:R-:W-:Y:S05]  /*24e0*/  @!P0 NANOSLEEP.SYNCS 0x989680 ;  /* 0x009896800000895d */ /* 0x004fea0003900000 */
[----:B------:R-:W2:Y:S02]  /*24f0*/  @!P0 SYNCS.PHASECHK.TRANS64 P0, [R0+URZ], R3 ;  /* 0x00000003000085a7 */ /* 0x000ea400080010ff */
[----:B--2---:R-:W-:Y:S05]  /*2500*/  @P0 EXIT ;  /* 0x000000000000094d */ /* 0x004fea0003800000 */
[----:B------:R-:W-:Y:S05]  /*2510*/  BRA `(.L_x_39) ;  /* 0xfffffffc00ec7947 */ /* 0x000fea000383ffff */
.L_x_17:
[----:B------:R-:W-:-:S04]  /*2520*/  UISETP.NE.AND UP1, UPT, UR37, URZ, UPT ;  /* 0x000000ff2500728c */ /* 0x000fc8000bf25270 */
[----:B------:R-:W-:-:S09]  /*2530*/  UISETP.NE.OR UP1, UPT, UR8, 0x1, UP1 ;  /* 0x000000010800788c */ /* 0x000fd20008f25670 */
[----:B------:R-:W-:Y:S05]  /*2540*/  BRA.U UP1, `(.L_x_40) ;  /* 0x0000000501487547 */ /* 0x000fea000b800000 */
[----:B------:R-:W-:Y:S01]  /*2550*/  ISETP.NE.AND P2, PT, R2, RZ, PT ;  /* 0x000000ff0200720c */ /* 0x000fe20003f45270 */
[----:B------:R-:W-:Y:S01]  /*2560*/  IMAD.MOV.U32 R12, RZ, RZ, 0x1 ;  /* 0x00000001ff0c7424 */ /* 0x000fe200078e00ff */
[----:B------:R-:W-:Y:S02]  /*2570*/  CS2R R10, SRZ ;  /* 0x00000000000a7805 */ /* 0x000fe4000001ff00 */
[----:B------:R-:W-:Y:S01]  /*2580*/  CS2R R8, SRZ ;  /* 0x0000000000087805 */ /* 0x000fe2000001ff00 */
[----:B------:R-:W-:Y:S01]  /*2590*/  UMOV UR4, 0x400 ;  /* 0x0000040000047882 */ /* 0x000fe20000000000 */
[----:B------:R-:W-:Y:S01]  /*25a0*/  UMOV UR6, URZ ;  /* 0x000000ff00067c82 */ /* 0x000fe20008000000 */
[----:B------:R-:W-:-:S12]  /*25b0*/  ULEA UR37, UR37, UR4, 0x18 ;  /* 0x0000000425257291 */ /* 0x000fd8000f8ec0ff */
.L_x_44:
[----:B------:R-:W-:Y:S02]  /*25c0*/  LEA R0, R8, UR37, 0x3 ;  /* 0x0000002508007c11 */ /* 0x000fe4000f8e18ff */
[----:B------:R-:W-:-:S03]  /*25d0*/  SHF.L.U32 R5, R9, 0x1f, RZ ;  /* 0x0000001f09057819 */ /* 0x000fc600000006ff */
[----:B------:R-:W-:Y:S01]  /*25e0*/  VIADD R4, R0, 0x100 ;  /* 0x0000010000047836 */ /* 0x000fe20000000000 */
[----:B------:R-:W1:Y:S02]  /*25f0*/  SYNCS.PHASECHK.TRANS64.TRYWAIT P0, [R0+URZ+0xf0], R5 ;  /* 0x0000f005000075a7 */ /* 0x000e6400080011ff */
[----:B-1----:R-:W-:Y:S05]  /*2600*/  @!P0 BRA `(.L_x_41) ;  /* 0x0000006c00008947 */ /* 0x002fea0003800000 */
.L_x_135:
[----:B------:R-:W-:Y:S01]  /*2610*/  ULEA UR5, UR6, UR37, 0x3 ;  /* 0x0000002506057291 */ /* 0x000fe2000f8e18ff */
[----:B------:R-:W-:Y:S02]  /*2620*/  PRMT R4, RZ, 0x654, R4 ;  /* 0x00000654ff047816 */ /* 0x000fe40000000004 */
[----:B-1----:R-:W-:Y:S01]  /*2630*/  SHF.L.U32 R5, R12, 0x1f, RZ ;  /* 0x0000001f0c057819 */ /* 0x002fe200000006ff */
[----:B------:R-:W-:Y:S01]  /*2640*/  UIADD3 UR4, UPT, UPT, UR5, 0x90, URZ ;  /* 0x0000009005047890 */ /* 0x000fe2000fffe0ff */
[----:B------:R1:W-:Y:S05]  /*2650*/  SYNCS.ARRIVE.TRANS64.RED.A1T0 RZ, [R4+URZ], RZ ;  /* 0x000000ff04ff79a7 */ /* 0x0003ea00081004ff */
[----:B------:R-:W-:Y:S01]  /*2660*/  IMAD.U32 R7, RZ, RZ, UR4 ;  /* 0x00000004ff077e24 */ /* 0x000fe2000f8e00ff */
[----:B------:R-:W2:Y:S04]  /*2670*/  SYNCS.PHASECHK.TRANS64.TRYWAIT P0, [UR5+0xa0], R5 ;  /* 0x0000a005ff0075a7 */ /* 0x000ea80008001105 */
[----:B------:R-:W-:Y:S01]  /*2680*/  PRMT R6, R2, 0x654, R7 ;  /* 0x0000065402067816 */ /* 0x000fe20000000007 */
[----:B-1----:R-:W-:Y:S01]  /*2690*/  @!P2 IMAD.MOV.U32 R4, RZ, RZ, 0x10 ;  /* 0x00000010ff04a424 */ /* 0x002fe200078e00ff */
[----:B--2---:R-:W-:Y:S06]  /*26a0*/  @!P0 BRA `(.L_x_42) ;  /* 0x0000006800ec8947 */ /* 0x004fec0003800000 */
.L_x_137:
[----:B------:R-:W-:Y:S01]  /*26b0*/  ULEA UR4, UR6, UR37, 0x4 ;  /* 0x0000002506047291 */ /* 0x000fe2000f8e20ff */
[----:B------:R-:W-:Y:S01]  /*26c0*/  SEL R3, R6, R3, !P2 ;  /* 0x0000000306037207 */ /* 0x000fe20005000000 */
[----:B------:R-:W-:Y:S01]  /*26d0*/  UIADD3 UR5, UPT, UPT, UR5, 0x90, URZ ;  /* 0x0000009005057890 */ /* 0x000fe2000fffe0ff */
[----:B-1----:R-:W-:Y:S01]  /*26e0*/  LEA R0, R11, UR37, 0x3 ;  /* 0x000000250b007c11 */ /* 0x002fe2000f8e18ff */
[----:B------:R-:W-:Y:S01]  /*26f0*/  UIADD3 UR4, UPT, UPT, UR4, 0x120, URZ ;  /* 0x0000012004047890 */ /* 0x000fe2000fffe0ff */
[----:B------:R-:W-:Y:S01]  /*2700*/  SHF.L.U32 R5, R10, 0x1f, RZ ;  /* 0x0000001f0a057819 */ /* 0x000fe200000006ff */
[----:B------:R1:W-:Y:S01]  /*2710*/  @!P2 SYNCS.ARRIVE.TRANS64.RED RZ, [R3+URZ], R4 ;  /* 0x0000000403ffa9a7 */ /* 0x0003e200080004ff */
[----:B------:R-:W-:Y:S01]  /*2720*/  UIADD3 UR6, UPT, UPT, UR6, 0x1, URZ ;  /* 0x0000000106067890 */ /* 0x000fe2000fffe0ff */
[----:B------:R-:W-:-:S03]  /*2730*/  VIADD R8, R8, 0x1 ;  /* 0x0000000108087836 */ /* 0x000fc60000000000 */
[----:B------:R-:W-:Y:S02]  /*2740*/  UISETP.NE.AND UP0, UPT, UR6, 0x2, UPT ;  /* 0x000000020600788c */ /* 0x000fe4000bf05270 */
[----:B------:R-:W-:Y:S06]  /*2750*/  UGETNEXTWORKID.BROADCAST [UR4], [UR5] ;  /* 0x00000000040073ca */ /* 0x000fec0008000100 */
[----:B------:R-:W-:Y:S01]  /*2760*/  USEL UR4, URZ, 0x1, UP0 ;  /* 0x00000001ff047887 */ /* 0x000fe20008000000 */
[----:B------:R-:W-:Y:S01]  /*2770*/  ISETP.NE.AND P0, PT, R8, 0x2, PT ;  /* 0x000000020800780c */ /* 0x000fe20003f05270 */
[----:B------:R-:W-:Y:S01]  /*2780*/  USEL UR6, UR6, URZ, UP0 ;  /* 0x000000ff06067287 */ /* 0x000fe20008000000 */
[----:B------:R-:W2:Y:S03]  /*2790*/  SYNCS.PHASECHK.TRANS64.TRYWAIT P1, [R0+URZ+0x90], R5 ;  /* 0x00009005000075a7 */ /* 0x000ea600080211ff */
[----:B------:R-:W-:Y:S01]  /*27a0*/  LOP3.LUT R12, R12, UR4, RZ, 0x3c, !PT ;  /* 0x000000040c0c7c12 */ /* 0x000fe2000f8e3cff */
[----:B-12---:R-:W-:Y:S07]  /*27b0*/  @!P1 BRA `(.L_x_43) ;  /* 0x0000006800c09947 */ /* 0x006fee0003800000 */
.L_x_138:
[C---:B------:R-:W-:Y:S01]  /*27c0*/  LEA R4, R11.reuse, UR37, 0x4 ;  /* 0x000000250b047c11 */ /* 0x040fe2000f8e20ff */
[----:B-1----:R-:W-:Y:S01]  /*27d0*/  VIADD R0, R0, 0xa0 ;  /* 0x000000a000007836 */ /* 0x002fe20000000000 */
[----:B------:R-:W-:Y:S01]  /*27e0*/  SEL R8, R8, RZ, P0 ;  /* 0x000000ff08087207 */ /* 0x000fe20000000000 */
[----:B------:R-:W-:-:S03]  /*27f0*/  VIADD R11, R11, 0x1 ;  /* 0x000000010b0b7836 */ /* 0x000fc60000000000 */
[----:B------:R-:W1:Y:S01]  /*2800*/  LDS.128 R4, [R4+0x120] ;  /* 0x0001200004047984 */ /* 0x000e620000000c00 */
[----:B------:R-:W-:Y:S02]  /*2810*/  PRMT R0, RZ, 0x654, R0 ;  /* 0x00000654ff007816 */ /* 0x000fe40000000000 */
[C---:B------:R-:W-:Y:S01]  /*2820*/  ISETP.NE.AND P1, PT, R11.reuse, 0x2, PT ;  /* 0x000000020b00780c */ /* 0x040fe20003f25270 */
[----:B------:R-:W-:Y:S01]  /*2830*/  @!PT LDS RZ, [RZ] ;  /* 0x00000000fffff984 */ /* 0x000fe20000000800 */
[----:B------:R-:W-:Y:S01]  /*2840*/  @!PT LDS RZ, [RZ] ;  /* 0x00000000fffff984 */ /* 0x000fe20000000800 */
[----:B------:R-:W-:Y:S01]  /*2850*/  @!PT LDS RZ, [RZ] ;  /* 0x00000000fffff984 */ /* 0x000fe20000000800 */
[----:B------:R-:W-:Y:S01]  /*2860*/  @!PT LDS RZ, [RZ] ;  /* 0x00000000fffff984 */ /* 0x000fe20000000800 */
[----:B------:R2:W-:Y:S06]  /*2870*/  MEMBAR.ALL.CTA ;  /* 0x0000000000007992 */ /* 0x0005ec0000008000 */
[----:B--2---:R-:W2:Y:S01]  /*2880*/  FENCE.VIEW.ASYNC.S ;  /* 0x00000000000073c6 */ /* 0x004ea20000000000 */
[----:B------:R-:W-:Y:S01]  /*2890*/  SEL R11, R11, RZ, P1 ;  /* 0x000000ff0b0b7207 */ /* 0x000fe20000800000 */
[----:B--2---:R2:W-:Y:S01]  /*28a0*/  SYNCS.ARRIVE.TRANS64.RED.A1T0 RZ, [R0+URZ], RZ ;  /* 0x000000ff00ff79a7 */ /* 0x0045e200081004ff */
[----:B-1----:R-:W-:-:S02]  /*28b0*/  LOP3.LUT P3, RZ, R6, 0x1, RZ, 0xc0, !PT ;  /* 0x0000000106ff7812 */ /* 0x002fc4000786c0ff */
[----:B------:R-:W-:-:S04]  /*28c0*/  SEL R5, RZ, 0x1, P1 ;  /* 0x00000001ff057807 */ /* 0x000fc80000800000 */
[----:B------:R-:W-:Y:S02]  /*28d0*/  LOP3.LUT R10, R10, R5, RZ, 0x3c, !PT ;  /* 0x000000050a0a7212 */ /* 0x000fe400078e3cff */
[----:B--2---:R-:W-:-:S04]  /*28e0*/  SEL R0, RZ, 0x1, P0 ;  /* 0x00000001ff007807 */ /* 0x004fc80000000000 */
[----:B------:R-:W-:Y:S01]  /*28f0*/  LOP3.LUT R9, R9, R0, RZ, 0x3c, !PT ;  /* 0x0000000009097212 */ /* 0x000fe200078e3cff */
[----:B------:R-:W-:Y:S06]  /*2900*/  @P3 BRA `(.L_x_44) ;  /* 0xfffffffc002c3947 */ /* 0x000fec000383ffff */
[----:B------:R-:W-:Y:S01]  /*2910*/  ULEA UR5, UR6, UR37, 0x3 ;  /* 0x0000002506057291 */ /* 0x000fe2000f8e18ff */
[----:B------:R-:W-:-:S08]  /*2920*/  SHF.L.U32 R3, R12, 0x1f, RZ ;  /* 0x0000001f0c037819 */ /* 0x000fd000000006ff */
[----:B------:R-:W1:Y:S02]  /*2930*/  SYNCS.PHASECHK.TRANS64 P0, [UR5+0xa0], R3 ;  /* 0x0000a003ff0075a7 */ /* 0x000e640008001005 */
[----:B-1----:R-:W-:Y:S05]  /*2940*/  @P0 BRA `(.L_x_45) ;  /* 0x0000000000080947 */ /* 0x002fea0003800000 */
[----:B------:R-:W1:Y:S02]  /*2950*/  SYNCS.PHASECHK.TRANS64.TRYWAIT P0, [UR5+0xa0], R3 ;  /* 0x0000a003ff0075a7 */ /* 0x000e640008001105 */
[----:B-1----:R-:W-:Y:S05]  /*2960*/  @!P0 BRA `(.L_x_46) ;  /* 0x0000006800688947 */ /* 0x002fea0003800000 */
.L_x_45:
[----:B------:R-:W-:-:S04]  /*2970*/  UIADD3 UR4, UPT, UPT, UR6, 0x1, URZ ;  /* 0x0000000106047890 */ /* 0x000fc8000fffe0ff */
[----:B------:R-:W-:-:S04]  /*2980*/  UISETP.NE.AND UP0, UPT, UR4, 0x2, UPT ;  /* 0x000000020400788c */ /* 0x000fc8000bf05270 */
[----:B------:R-:W-:Y:S02]  /*2990*/  USEL UR7, URZ, 0x1, UP0 ;  /* 0x00000001ff077887 */ /* 0x000fe40008000000 */
[----:B------:R-:W-:-:S04]  /*29a0*/  USEL UR4, UR4, URZ, UP0 ;  /* 0x000000ff04047287 */ /* 0x000fc80008000000 */
[----:B------:R-:W-:Y:S01]  /*29b0*/  ULEA UR4, UR4, UR37, 0x3 ;  /* 0x0000002504047291 */ /* 0x000fe2000f8e18ff */
[----:B-1----:R-:W-:-:S04]  /*29c0*/  LOP3.LUT R3, R12, UR7, RZ, 0x3c, !PT ;  /* 0x000000070c037c12 */ /* 0x002fc8000f8e3cff */
[----:B------:R-:W-:-:S04]  /*29d0*/  SHF.L.U32 R0, R3, 0x1f, RZ ;  /* 0x0000001f03007819 */ /* 0x000fc800000006ff */
[----:B------:R-:W1:Y:S02]  /*29e0*/  SYNCS.PHASECHK.TRANS64 P0, [UR4+0xa0], R0 ;  /* 0x0000a000ff0075a7 */ /* 0x000e640008001004 */
[----:B-1----:R-:W-:Y:S05]  /*29f0*/  @P0 EXIT ;  /* 0x000000000000094d */ /* 0x002fea0003800000 */
[----:B------:R-:W-:Y:S02]  /*2a00*/  SHF.L.U32 R3, R3, 0x1f, RZ ;  /* 0x0000001f03037819 */ /* 0x000fe400000006ff */
[----:B------:R-:W-:-:S07]  /*2a10*/  MOV R0, UR4 ;  /* 0x0000000400007c02 */ /* 0x000fce0008000f00 */
.L_x_47:
[----:B-1----:R1:W2:Y:S02]  /*2a20*/  SYNCS.PHASECHK.TRANS64.TRYWAIT P0, [R0+URZ+0xa0], R3 ;  /* 0x0000a003000075a7 */ /* 0x0022a400080011ff */
[----:B--2---:R-:W-:Y:S05]  /*2a30*/  @!P0 NANOSLEEP.SYNCS 0x989680 ;  /* 0x009896800000895d */ /* 0x004fea0003900000 */
[----:B------:R-:W2:Y:S02]  /*2a40*/  @!P0 SYNCS.PHASECHK.TRANS64 P0, [R0+URZ+0xa0], R3 ;  /* 0x0000a003000085a7 */ /* 0x000ea400080010ff */
[----:B--2---:R-:W-:Y:S05]  /*2a50*/  @P0 EXIT ;  /* 0x000000000000094d */ /* 0x004fea0003800000 */
[----:B------:R-:W-:Y:S05]  /*2a60*/  BRA `(.L_x_47) ;  /* 0xfffffffc00ec7947 */ /* 0x000fea000383ffff */
.L_x_40:
[----:B------:R-:W-:-:S09]  /*2a70*/  UISETP.NE.AND UP1, UPT, UR8, URZ, UPT ;  /* 0x000000ff0800728c */ /* 0x000fd2000bf25270 */
[----:B------:R-:W-:Y:S05]  /*2a80*/  BRA.U UP1, `(.L_x_48) ;  /* 0x0000000d01947547 */ /* 0x000fea000b800000 */
[----:B------:R-:W-:Y:S01]  /*2a90*/  UMOV UR4, 0x40 ;  /* 0x0000004000047882 */ /* 0x000fe20000000000 */
[----:B------:R-:W-:Y:S01]  /*2aa0*/  NOP ;  /* 0x0000000000007918 */ /* 0x000fe20000000000 */
[----:B------:R-:W-:Y:S01]  /*2ab0*/  ULEA UR4, UR37, UR4, 0x18 ;  /* 0x0000000425047291 */ /* 0x000fe2000f8ec0ff */
[----:B------:R-:W-:Y:S02]  /*2ac0*/  UMOV UR5, 0x400 ;  /* 0x0000040000057882 */ /* 0x000fe40000000000 */
[----:B------:R-:W-:-:S06]  /*2ad0*/  ULEA UR37, UR37, UR5, 0x18 ;  /* 0x0000000525257291 */ /* 0x000fcc000f8ec0ff */
[----:B------:R-:W1:Y:S02]  /*2ae0*/  LDS.U8 R0, [UR4+0x1c] ;  /* 0x00001c04ff007984 */ /* 0x000e640008000000 */
[----:B-1----:R-:W-:-:S13]  /*2af0*/  ISETP.NE.AND P0, PT, R0, RZ, PT ;  /* 0x000000ff0000720c */ /* 0x002fda0003f05270 */
[----:B------:R-:W-:Y:S05]  /*2b00*/  @P0 BRA `(.L_x_49) ;  /* 0x0000000000580947 */ /* 0x000fea0003800000 */
[----:B------:R-:W-:-:S13]  /*2b10*/  ELECT P0, URZ, PT ;  /* 0x0000000000ff782f */ /* 0x000fda0003800000 */
[----:B------:R-:W-:Y:S05]  /*2b20*/  @!P0 BRA `(.L_x_50) ;  /* 0x0000000000608947 */ /* 0x000fea0003800000 */
[----:B------:R-:W-:Y:S01]  /*2b30*/  UMOV UR5, 0x10 ;  /* 0x0000001000057882 */ /* 0x000fe20000000000 */
[----:B------:R-:W-:Y:S01]  /*2b40*/  HFMA2 R0, -RZ, RZ, 0, 5.9604644775390625e-08 ;  /* 0x00000001ff007431 */ /* 0x000fe200000001ff */
[----:B------:R-:W-:-:S03]  /*2b50*/  MOV R2, 0xffff ;  /* 0x0000ffff00027802 */ /* 0x000fc60000000f00 */
[----:B------:R-:W-:Y:S04]  /*2b60*/  DEPBAR.LE SB1, 0x36 ;  /* 0x00009d800000791a */ /* 0x000fe80000000000 */
[----:B------:R-:W1:Y:S02]  /*2b70*/  UTCATOMSWS.FIND_AND_SET.ALIGN UP0, UR5, UR5 ;  /* 0x00000005000575e3 */ /* 0x000e640008000800 */
[----:B-1----:R-:W-:Y:S01]  /*2b80*/  MOV R3, UR5 ;  /* 0x0000000500037c02 */ /* 0x002fe20008000f00 */
[----:B------:R-:W-:Y:S06]  /*2b90*/  BRA.U UP0, `(.L_x_51) ;  /* 0x0000000100187547 */ /* 0x000fec000b800000 */
.L_x_52:
[----:B------:R-:W-:Y:S05]  /*2ba0*/  NANOSLEEP 0x64 ;  /* 0x000000640000795d */ /* 0x000fea0003800000 */
[----:B------:R-:W-:-:S05]  /*2bb0*/  UMOV UR5, 0x10 ;  /* 0x0000001000057882 */ /* 0x000fca0000000000 */
[----:B------:R-:W-:Y:S04]  /*2bc0*/  DEPBAR.LE SB1, 0x36 ;  /* 0x00009d800000791a */ /* 0x000fe80000000000 */
[----:B------:R-:W1:Y:S02]  /*2bd0*/  UTCATOMSWS.FIND_AND_SET.ALIGN UP0, UR5, UR5 ;  /* 0x00000005000575e3 */ /* 0x000e640008000800 */
[----:B-1----:R-:W-:Y:S01]  /*2be0*/  MOV R3, UR5 ;  /* 0x0000000500037c02 */ /* 0x002fe20008000f00 */
[----:B------:R-:W-:Y:S05]  /*2bf0*/  BRA.U !UP0, `(.L_x_52) ;  /* 0xfffffffd08e87547 */ /* 0x000fea000b83ffff */
.L_x_51:
[-C--:B------:R-:W-:Y:S02]  /*2c00*/  SHF.L.U32 R2, R2, R3.reuse, RZ ;  /* 0x0000000302027219 */ /* 0x080fe400000006ff */
[----:B------:R-:W-:Y:S01]  /*2c10*/  SHF.L.U32 R0, R0, R3, RZ ;  /* 0x0000000300007219 */ /* 0x000fe200000006ff */
[----:B------:R-:W-:Y:S02]  /*2c20*/  IMAD.SHL.U32 R3, R3, 0x20, RZ ;  /* 0x0000002003037824 */ /* 0x000fe400078e00ff */
[----:B------:R1:W-:Y:S04]  /*2c30*/  ATOMS.OR RZ, [UR4+0x14], R2 ;  /* 0x00001402ffff798c */ /* 0x0003e8000b000004 */
[----:B------:R1:W-:Y:S04]  /*2c40*/  ATOMS.OR RZ, [UR4+0x18], R0 ;  /* 0x00001800ffff798c */ /* 0x0003e8000b000004 */
[----:B------:R1:W-:Y:S01]  /*2c50*/  STS [UR37+0x140], R3 ;  /* 0x00014003ff007988 */ /* 0x0003e20008000825 */
[----:B------:R-:W-:Y:S05]  /*2c60*/  BRA `(.L_x_50) ;  /* 0x0000000000107947 */ /* 0x000fea0003800000 */
.L_x_49:
[----:B------:R-:W-:Y:S02]  /*2c70*/  MOV R0, 0xffffffff ;  /* 0xffffffff00007802 */ /* 0x000fe40000000f00 */
[----:B------:R-:W-:-:S03]  /*2c80*/  MOV R2, 0x2cb0 ;  /* 0x00002cb000027802 */ /* 0x000fc60000000f00 */
[----:B------:R1:W-:Y:S04]  /*2c90*/  STS [UR37+0x140], R0 ;  /* 0x00014000ff007988 */ /* 0x0003e80008000825 */
[----:B-1-3-5:R-:W-:Y:S05]  /*2ca0*/  CALL.REL.NOINC `($__internal_1_$__cuda_sm10x_tcgen05_guardrail_trap_phase_invalid_during_alloc) ;  /* 0x0000006c00ac7944 */ /* 0x02afea0003c00000 */
.L_x_50:
[----:B------:R-:W-:Y:S05]  /*2cb0*/  WARPSYNC.ALL ;  /* 0x0000000000007948 */ /* 0x000fea0003800000 */
[----:B------:R-:W2:Y:S01]  /*2cc0*/  S2UR UR6, SR_CgaCtaId ;  /* 0x00000000000679c3 */ /* 0x000ea20000008800 */
[----:B------:R-:W-:Y:S01]  /*2cd0*/  UMOV UR4, 0x400 ;  /* 0x0000040000047882 */ /* 0x000fe20000000000 */
[----:B------:R-:W-:-:S06]  /*2ce0*/  NOP ;  /* 0x0000000000007918 */ /* 0x000fcc0000000000 */
[----:B------:R-:W-:Y:S06]  /*2cf0*/  BAR.ARV 0x6, 0xa0 ;  /* 0x0182800000007b1d */ /* 0x000fec0000002000 */
[----:B------:R-:W4:Y:S01]  /*2d00*/  LDCU UR7, c[0x0][0x38c] ;  /* 0x00007180ff0777ac */ /* 0x000f220008000800 */
[----:B------:R-:W-:Y:S01]  /*2d10*/  IMAD.MOV.U32 R11, RZ, RZ, 0x1 ;  /* 0x00000001ff0b7424 */ /* 0x000fe200078e00ff */
[----:B------:R-:W-:Y:S01]  /*2d20*/  CS2R R8, SRZ ;  /* 0x0000000000087805 */ /* 0x000fe2000001ff00 */
[----:B------:R-:W-:Y:S01]  /*2d30*/  IMAD.MOV.U32 R10, RZ, RZ, RZ ;  /* 0x000000ffff0a7224 */ /* 0x000fe200078e00ff */
[----:B------:R-:W-:Y:S01]  /*2d40*/  UMOV UR18, URZ ;  /* 0x000000ff00127c82 */ /* 0x000fe20008000000 */
[----:B------:R-:W-:Y:S01]  /*2d50*/  UMOV UR17, URZ ;  /* 0x000000ff00117c82 */ /* 0x000fe20008000000 */
[----:B------:R-:W-:Y:S01]  /*2d60*/  UMOV UR22, 0x0 ;  /* 0x0000000000167882 */ /* 0x000fe20000000000 */
[----:B------:R-:W-:Y:S01]  /*2d70*/  UMOV UR23, 0x44004a0 ;  /* 0x044004a000177882 */ /* 0x000fe20000000000 */
[----:B------:R-:W-:Y:S01]  /*2d80*/  UMOV UR20, 0x0 ;  /* 0x0000000000147882 */ /* 0x000fe20000000000 */
[----:B------:R-:W-:Y:S01]  /*2d90*/  UMOV UR21, 0x44004a0 ;  /* 0x044004a000157882 */ /* 0x000fe20000000000 */
[----:B--2---:R-:W-:Y:S01]  /*2da0*/  ULEA UR6, UR6, UR4, 0x18 ;  /* 0x0000000406067291 */ /* 0x004fe2000f8ec0ff */
[----:B------:R-:W2:Y:S03]  /*2db0*/  LDCU UR4, c[0x0][0x38c] ;  /* 0x00007180ff0477ac */ /* 0x000ea60008000800 */
[----:B------:R-:W-:-:S02]  /*2dc0*/  UIADD3 UR11, UPT, UPT, UR6, 0x6400, URZ ;  /* 0x00006400060b7890 */ /* 0x000fc4000fffe0ff */
[----:B----4-:R-:W-:-:S03]  /*2dd0*/  UIADD3 UR7, UPT, UPT, UR7, 0x3f, URZ ;  /* 0x0000003f07077890 */ /* 0x010fc6000fffe0ff */
[----:B-1----:R-:W1:Y:S01]  /*2de0*/  LDS R0, [UR6+0x140] ;  /* 0x00014006ff007984 */ /* 0x002e620008000800 */
[----:B------:R-:W-:Y:S02]  /*2df0*/  UIADD3 UR12, UPT, UPT, UR6, 0xa400, URZ ;  /* 0x0000a400060c7890 */ /* 0x000fe4000fffe0ff */
[----:B------:R-:W-:Y:S02]  /*2e00*/  USHF.R.S32.HI UR5, URZ, 0x1f, UR7 ;  /* 0x0000001fff057899 */ /* 0x000fe40008011407 */
[----:B------:R-:W-:Y:S02]  /*2e10*/  USHF.R.U32.HI UR11, URZ, 0x4, UR11 ;  /* 0x00000004ff0b7899 */ /* 0x000fe4000801160b */
[----:B------:R-:W-:Y:S02]  /*2e20*/  ULEA.HI UR5, UR5, UR7, URZ, 0x6 ;  /* 0x0000000705057291 */ /* 0x000fe4000f8f30ff */
[----:B------:R-:W-:Y:S02]  /*2e30*/  USHF.R.U32.HI UR12, URZ, 0x4, UR12 ;  /* 0x00000004ff0c7899 */ /* 0x000fe4000801160c */
[----:B------:R-:W-:-:S02]  /*2e40*/  USHF.R.S32.HI UR5, URZ, 0x6, UR5 ;  /* 0x00000006ff057899 */ /* 0x000fc40008011405 */
[----:B------:R-:W-:Y:S02]  /*2e50*/  ULOP3.LUT UR11, UR11, 0x3fff, URZ, 0xc0, !UPT ;  /* 0x00003fff0b0b7892 */ /* 0x000fe4000f8ec0ff */
[----:B------:R-:W-:Y:S02]  /*2e60*/  UISETP.LT.AND UP0, UPT, UR5, 0x1, UPT ;  /* 0x000000010500788c */ /* 0x000fe4000bf01270 */
[----:B------:R-:W-:Y:S02]  /*2e70*/  ULOP3.LUT UR12, UR12, 0x3fff, URZ, 0xc0, !UPT ;  /* 0x00003fff0c0c7892 */ /* 0x000fe4000f8ec0ff */
[----:B------:R-:W-:Y:S02]  /*2e80*/  USEL UR10, UR5, 0x1, !UP0 ;  /* 0x00000001050a7887 */ /* 0x000fe4000c000000 */
[----:B------:R-:W-:Y:S02]  /*2e90*/  ULOP3.LUT UR11, UR11, 0x10000, URZ, 0xfc, !UPT ;  /* 0x000100000b0b7892 */ /* 0x000fe4000f8efcff */
[----:B------:R-:W-:-:S02]  /*2ea0*/  ULOP3.LUT UR12, UR12, 0x10000, URZ, 0xfc, !UPT ;  /* 0x000100000c0c7892 */ /* 0x000fc4000f8efcff */
[----:B------:R-:W-:Y:S02]  /*2eb0*/  UIADD3 UR10, UPT, UPT, -UR10, URZ, URZ ;  /* 0x000000ff0a0a7290 */ /* 0x000fe4000fffe1ff */
[----:B--2---:R-:W-:Y:S01]  /*2ec0*/  UISETP.GE.AND UP3, UPT, UR4, 0x1, UPT ;  /* 0x000000010400788c */ /* 0x004fe2000bf66270 */
[----:B-1----:R-:W-:-:S15]  /*2ed0*/  R2UR UR19, R0 ;  /* 0x00000000001372ca */ /* 0x002fde00000e0000 */
.L_x_59:
[----:B------:R-:W-:Y:S02]  /*2ee0*/  LEA R0, R10, UR6, 0x3 ;  /* 0x000000060a007c11 */ /* 0x000fe4000f8e18ff */
[----:B------:R-:W-:Y:S02]  /*2ef0*/  SHF.L.U32 R5, R9, 0x1f, RZ ;  /* 0x0000001f09057819 */ /* 0x000fe400000006ff */
[----:B------:R-:W-:Y:S01]  /*2f00*/  PLOP3.LUT P0, PT, PT, PT, UP3, 0x80, 0x8 ;  /* 0x000000000008781c */ /* 0x000fe20003f0f038 */
[----:B------:R-:W-:Y:S01]  /*2f10*/  VIADD R3, R0, 0xa0 ;  /* 0x000000a000037836 */ /* 0x000fe20000000000 */
[----:B-1----:R-:W1:Y:S02]  /*2f20*/  SYNCS.PHASECHK.TRANS64.TRYWAIT P1, [R0+URZ+0x90], R5 ;  /* 0x00009005000075a7 */ /* 0x002e6400080211ff */
[----:B-1--4-:R-:W-:Y:S09]  /*2f30*/  @!P1 BRA `(.L_x_53) ;  /* 0x00000064000c9947 */ /* 0x012ff20003800000 */
.L_x_140:
[----:B------:R-:W-:Y:S01]  /*2f40*/  LEA R4, R10, UR6, 0x4 ;  /* 0x000000060a047c11 */ /* 0x000fe2000f8e20ff */
[----:B------:R-:W-:Y:S01]  /*2f50*/  @UP3 ULEA UR4, UR17, UR6, 0x3 ;  /* 0x0000000611043291 */ /* 0x000fe2000f8e18ff */
[----:B------:R-:W-:Y:S01]  /*2f60*/  PLOP3.LUT P2, PT, PT, PT, PT, 0x80, 0x8 ;  /* 0x000000000008781c */ /* 0x000fe20003f4f070 */
[----:B------:R-:W-:Y:S01]  /*2f70*/  ULEA UR8, UR18, UR6, 0x3 ;  /* 0x0000000612087291 */ /* 0x000fe2000f8e18ff */
[----:B------:R-:W-:Y:S02]  /*2f80*/  PRMT R3, RZ, 0x654, R3 ;  /* 0x00000654ff037816 */ /* 0x000fe40000000003 */
[----:B-1----:R-:W1:Y:S01]  /*2f90*/  LDS.128 R4, [R4+0x120] ;  /* 0x0001200004047984 */ /* 0x002e620000000c00 */
[----:B------:R-:W-:Y:S02]  /*2fa0*/  @P0 SHF.L.U32 R2, R8, 0x1f, RZ ;  /* 0x0000001f08020819 */ /* 0x000fe400000006ff */
[----:B------:R-:W-:Y:S01]  /*2fb0*/  SHF.L.U32 R0, R11, 0x1f, RZ ;  /* 0x0000001f0b007819 */ /* 0x000fe200000006ff */
[----:B------:R-:W-:Y:S01]  /*2fc0*/  @!PT LDS RZ, [RZ] ;  /* 0x00000000fffff984 */ /* 0x000fe20000000800 */
[----:B------:R-:W-:Y:S01]  /*2fd0*/  @!PT LDS RZ, [RZ] ;  /* 0x00000000fffff984 */ /* 0x000fe20000000800 */
[----:B------:R-:W-:Y:S01]  /*2fe0*/  @!PT LDS RZ, [RZ] ;  /* 0x00000000fffff984 */ /* 0x000fe20000000800 */
[----:B------:R-:W-:Y:S01]  /*2ff0*/  @!PT LDS RZ, [RZ] ;  /* 0x00000000fffff984 */ /* 0x000fe20000000800 */
[----:B------:R2:W-:Y:S06]  /*3000*/  MEMBAR.ALL.CTA ;  /* 0x0000000000007992 */ /* 0x0005ec0000008000 */
[----:B--2---:R-:W2:Y:S02]  /*3010*/  FENCE.VIEW.ASYNC.S ;  /* 0x00000000000073c6 */ /* 0x004ea40000000000 */
[----:B--2---:R2:W-:Y:S01]  /*3020*/  SYNCS.ARRIVE.TRANS64.RED.A1T0 RZ, [R3+URZ], RZ ;  /* 0x000000ff03ff79a7 */ /* 0x0045e200081004ff */
[----:B------:R2:W4:Y:S01]  /*3030*/  @P0 SYNCS.PHASECHK.TRANS64.TRYWAIT P2, [UR4], R2 ;  /* 0x00000002ff0005a7 */ /* 0x0005220008041104 */
[----:B------:R-:W-:Y:S01]  /*3040*/  ULEA.HI UR4, UR18, UR18, URZ, 0x1 ;  /* 0x0000001212047291 */ /* 0x000fe2000f8f08ff */
[----:B-1----:R-:W-:-:S03]  /*3050*/  LOP3.LUT P1, RZ, R6, 0x1, RZ, 0xc0, !PT ;  /* 0x0000000106ff7812 */ /* 0x002fc6000782c0ff */
[----:B------:R-:W-:Y:S02]  /*3060*/  USHF.L.U32 UR9, UR4, 0x7, URZ ;  /* 0x0000000704097899 */ /* 0x000fe400080006ff */
[----:B------:R-:W-:Y:S02]  /*3070*/  ULOP3.LUT UR4, UR4, 0xffe, URZ, 0xc0, !UPT ;  /* 0x00000ffe04047892 */ /* 0x000fe4000f8ec0ff */
[----:B------:R-:W-:Y:S02]  /*3080*/  ULOP3.LUT UR9, UR9, 0xffffff00, URZ, 0xc0, !UPT ;  /* 0xffffff0009097892 */ /* 0x000fe4000f8ec0ff */
[----:B------:R-:W-:Y:S02]  /*3090*/  UIADD3 UR4, UPT, UPT, -UR4, UR18, URZ ;  /* 0x0000001204047290 */ /* 0x000fe4000fffe1ff */
[----:B------:R-:W-:Y:S01]  /*30a0*/  UIADD3 UR9, UPT, UPT, UR19, UR9, URZ ;  /* 0x0000000913097290 */ /* 0x000fe2000fffe0ff */
[----:B------:R-:W1:Y:S03]  /*30b0*/  SYNCS.PHASECHK.TRANS64.TRYWAIT P0, [UR8+0xd0], R0 ;  /* 0x0000d000ff0075a7 */ /* 0x000e660008001108 */
[----:B------:R-:W-:Y:S01]  /*30c0*/  ULEA UR9, UR4, UR9, 0x14 ;  /* 0x0000000904097291 */ /* 0x000fe2000f8ea0ff */
[----:B-12-4-:R-:W-:Y:S11]  /*30d0*/  @!P0 BRA `(.L_x_54) ;  /* 0x0000006000b88947 */ /* 0x016ff60003800000 */
.L_x_142:
[----:B------:R-:W-:Y:S01]  /*30e0*/  IADD3 R10, PT, PT, R10, 0x1, RZ ;  /* 0x000000010a0a7810 */ /* 0x000fe20007ffe0ff */
[----:B------:R-:W-:Y:S06]  /*30f0*/  BRA.U !UP3, `(.L_x_55) ;  /* 0x000000010b987547 */ /* 0x000fec000b800000 */
[----:B------:R-:W-:Y:S01]  /*3100*/  UPLOP3.LUT UP4, UPT, UPT, UPT, UPT, 0x40, 0x4 ;  /* 0x000000000004789c */ /* 0x000fe20003f8e870 */
[----:B------:R-:W-:Y:S01]  /*3110*/  UMOV UR16, UR10 ;  /* 0x0000000a00107c82 */ /* 0x000fe20008000000 */
[----:B------:R-:W-:Y:S01]  /*3120*/  UMOV UR15, UR5 ;  /* 0x00000005000f7c82 */ /* 0x000fe20008000000 */
[----:B------:R-:W-:-:S08]  /*3130*/  UMOV UR14, UR17 ;  /* 0x00000011000e7c82 */ /* 0x000fd00008000000 */
.L_x_58:
[----:B------:R-:W-:Y:S02]  /*3140*/  UIADD3 UR16, UPT, UPT, UR16, 0x1, URZ ;  /* 0x0000000110107890 */ /* 0x000fe4000fffe0ff */
[----:B--2---:R-:W-:Y:S02]  /*3150*/  ULEA UR7, UR14, UR6, 0x3 ;  /* 0x000000060e077291 */ /* 0x004fe4000f8e18ff */
[----:B------:R-:W-:Y:S01]  /*3160*/  UISETP.NE.AND UP0, UPT, UR16, URZ, UPT ;  /* 0x000000ff1000728c */ /* 0x000fe2000bf05270 */
[----:B----4-:R-:W-:Y:S10]  /*3170*/  @P2 BRA `(.L_x_56) ;  /* 0x00000000000c2947 */ /* 0x010ff40003800000 */
[----:B-1----:R-:W-:Y:S04]  /*3180*/  SHF.L.U32 R3, R8, 0x1f, RZ ;  /* 0x0000001f08037819 */ /* 0x002fe800000006ff */
[----:B------:R-:W1:Y:S02]  /*3190*/  SYNCS.PHASECHK.TRANS64.TRYWAIT P0, [UR7], R3 ;  /* 0x00000003ff0075a7 */ /* 0x000e640008001107 */
[----:B-1----:R-:W-:Y:S05]  /*31a0*/  @!P0 BRA `(.L_x_57) ;  /* 0x00000060009c8947 */ /* 0x002fea0003800000 */
.L_x_56:
[----:B------:R-:W-:Y:S01]  /*31b0*/  UISETP.NE.AND UP1, UPT, UR15, 0x1, UPT ;  /* 0x000000010f00788c */ /* 0x000fe2000bf25270 */
[----:B------:R-:W-:Y:S01]  /*31c0*/  PLOP3.LUT P2, PT, PT, PT, PT, 0x80, 0x8 ;  /* 0x000000000008781c */ /* 0x000fe20003f4f070 */
[----:B------:R-:W-:Y:S02]  /*31d0*/  UIADD3 UR17, UPT, UPT, UR14, 0x1, URZ ;  /* 0x000000010e117890 */ /* 0x000fe4000fffe0ff */
[----:B------:R-:W-:Y:S02]  /*31e0*/  ULEA UR24, UR14, UR12, 0xa ;  /* 0x0000000c0e187291 */ /* 0x000fe4000f8e50ff */
[----:B------:R-:W-:Y:S01]  /*31f0*/  UISETP.NE.AND UP2, UPT, UR17, 0x4, UPT ;  /* 0x000000041100788c */ /* 0x000fe2000bf45270 */
[----:B------:R-:W-:Y:S01]  /*3200*/  PLOP3.LUT P0, PT, PT, PT, UP1, 0x80, 0x8 ;  /* 0x000000000008781c */ /* 0x000fe20003f0f018 */
[----:B------:R-:W-:Y:S02]  /*3210*/  ULEA UR26, UR14, UR11, 0x8 ;  /* 0x0000000b0e1a7291 */ /* 0x000fe4000f8e40ff */
[----:B------:R-:W-:Y:S02]  /*3220*/  USEL UR13, URZ, 0x1, UP2 ;  /* 0x00000001ff0d7887 */ /* 0x000fe40009000000 */
[----:B------:R-:W-:Y:S02]  /*3230*/  USEL UR17, UR17, URZ, UP2 ;  /* 0x000000ff11117287 */ /* 0x000fe40009000000 */
[----:B------:R-:W-:Y:S02]  /*3240*/  UIADD3 UR30, UPT, UPT, UR24, 0x2, URZ ;  /* 0x00000002181e7890 */ /* 0x000fe4000fffe0ff */
[----:B------:R-:W-:Y:S01]  /*3250*/  @UP1 ULEA UR4, UR17, UR6, 0x3 ;  /* 0x0000000611041291 */ /* 0x000fe2000f8e18ff */
[----:B------:R-:W-:Y:S01]  /*3260*/  LOP3.LUT R8, R8, UR13, RZ, 0x3c, !PT ;  /* 0x0000000d08087c12 */ /* 0x000fe2000f8e3cff */
[----:B------:R-:W-:Y:S02]  /*3270*/  UIADD3 UR28, UPT, UPT, UR26, 0x2, URZ ;  /* 0x000000021a1c7890 */ /* 0x000fe4000fffe0ff */
[----:B------:R-:W-:Y:S01]  /*3280*/  UIADD3 UR7, UPT, UPT, UR7, 0x20, URZ ;  /* 0x0000002007077890 */ /* 0x000fe2000fffe0ff */
[----:B-1----:R-:W-:Y:S01]  /*3290*/  @P0 SHF.L.U32 R0, R8, 0x1f, RZ ;  /* 0x0000001f08000819 */ /* 0x002fe200000006ff */
[----:B------:R-:W-:Y:S01]  /*32a0*/  UMOV UR25, 0x80004020 ;  /* 0x8000402000197882 */ /* 0x000fe20000000000 */
[----:B------:R-:W-:Y:S01]  /*32b0*/  UMOV UR27, 0x80004020 ;  /* 0x80004020001b7882 */ /* 0x000fe20000000000 */
[----:B------:R-:W-:Y:S01]  /*32c0*/  UMOV UR31, 0x80004020 ;  /* 0x80004020001f7882 */ /* 0x000fe20000000000 */
[----:B------:R2:W4:Y:S01]  /*32d0*/  @P0 SYNCS.PHASECHK.TRANS64.TRYWAIT P2, [UR4], R0 ;  /* 0x00000000ff0005a7 */ /* 0x0005220008041104 */
[----:B------:R-:W-:Y:S01]  /*32e0*/  UIADD3 UR15, UPT, UPT, UR15, -0x1, URZ ;  /* 0xffffffff0f0f7890 */ /* 0x000fe2000fffe0ff */
[----:B------:R2:W-:Y:S01]  /*32f0*/  UTCIMMA gdesc[UR26], gdesc[UR24], tmem[UR9], tmem[UR22], idesc[UR23], UP4 ;  /* 0x00ff16181a0075ea */ /* 0x0005e2000a000109 */
[----:B------:R-:W-:Y:S01]  /*3300*/  UPLOP3.LUT UP4, UPT, UPT, UPT, UPT, 0x80, 0x8 ;  /* 0x000000000008789c */ /* 0x000fe20003f8f070 */
[----:B------:R-:W-:Y:S01]  /*3310*/  UMOV UR29, 0x80004020 ;  /* 0x80004020001d7882 */ /* 0x000fe20000000000 */
[----:B------:R-:W-:Y:S01]  /*3320*/  UMOV UR14, UR17 ;  /* 0x00000011000e7c82 */ /* 0x000fe20008000000 */
[----:B------:R2:W-:Y:S01]  /*3330*/  UTCIMMA gdesc[UR28], gdesc[UR30], tmem[UR9], tmem[UR20], idesc[UR21], UPT ;  /* 0x00ff141e1c0075ea */ /* 0x0005e2000b800109 */
[----:B------:R2:W-:Y:S01]  /*3340*/  UTCBAR [UR7], URZ ;  /* 0x000000ff070073e9 */ /* 0x0005e200080000ff */
[----:B------:R-:W-:Y:S06]  /*3350*/  BRA.U UP0, `(.L_x_58) ;  /* 0xfffffffd00787547 */ /* 0x000fec000b83ffff */
.L_x_55:
[----:B------:R-:W-:Y:S01]  /*3360*/  UIADD3 UR18, UPT, UPT, UR18, 0x1, URZ ;  /* 0x0000000112127890 */ /* 0x000fe2000fffe0ff */
[C---:B------:R-:W-:Y:S01]  /*3370*/  ISETP.NE.AND P0, PT, R10.reuse, 0x2, PT ;  /* 0x000000020a00780c */ /* 0x040fe20003f05270 */
[----:B------:R-:W-:Y:S02]  /*3380*/  UIADD3 UR8, UPT, UPT, UR8, 0xb0, URZ ;  /* 0x000000b008087890 */ /* 0x000fe4000fffe0ff */
[----:B------:R-:W-:Y:S01]  /*3390*/  UISETP.NE.AND UP0, UPT, UR18, 0x4, UPT ;  /* 0x000000041200788c */ /* 0x000fe2000bf05270 */
[----:B-12---:R-:W-:Y:S02]  /*33a0*/  SEL R0, RZ, 0x1, P0 ;  /* 0x00000001ff007807 */ /* 0x006fe40000000000 */
[----:B------:R-:W-:Y:S01]  /*33b0*/  SEL R10, R10, RZ, P0 ;  /* 0x000000ff0a0a7207 */ /* 0x000fe20000000000 */
[----:B------:R-:W-:Y:S01]  /*33c0*/  USEL UR4, URZ, 0x1, UP0 ;  /* 0x00000001ff047887 */ /* 0x000fe20008000000 */
[----:B------:R-:W-:Y:S01]  /*33d0*/  LOP3.LUT R9, R9, R0, RZ, 0x3c, !PT ;  /* 0x0000000009097212 */ /* 0x000fe200078e3cff */
[----:B------:R-:W-:Y:S01]  /*33e0*/  USEL UR18, UR18, URZ, UP0 ;  /* 0x000000ff12127287 */ /* 0x000fe20008000000 */
[----:B------:R1:W-:Y:S03]  /*33f0*/  UTCBAR [UR8], URZ ;  /* 0x000000ff080073e9 */ /* 0x0003e600080000ff */
[----:B------:R-:W-:Y:S01]  /*3400*/  LOP3.LUT R11, R11, UR4, RZ, 0x3c, !PT ;  /* 0x000000040b0b7c12 */ /* 0x000fe2000f8e3cff */
[----:B------:R-:W-:Y:S07]  /*3410*/  @P1 BRA `(.L_x_59) ;  /* 0xfffffff800b01947 */ /* 0x000fee000383ffff */
[----:B------:R-:W2:Y:S01]  /*3420*/  S2UR UR4, SR_CgaCtaId ;  /* 0x00000000000479c3 */ /* 0x000ea20000008800 */
[----:B------:R-:W-:Y:S01]  /*3430*/  ELECT P0, URZ, PT ;  /* 0x0000000000ff782f */ /* 0x000fe20003800000 */
[----:B------:R-:W-:Y:S01]  /*3440*/  IMAD.MOV.U32 R0, RZ, RZ, 0x1 ;  /* 0x00000001ff007424 */ /* 0x000fe200078e00ff */
[----:B------:R-:W-:Y:S01]  /*3450*/  UIADD3 UR6, UPT, UPT, UR6, 0xd0, URZ ;  /* 0x000000d006067890 */ /* 0x000fe2000fffe0ff */
[----:B------:R-:W-:Y:S01]  /*3460*/  SHF.L.U32 R3, R11, 0x1f, RZ ;  /* 0x0000001f0b037819 */ /* 0x000fe200000006ff */
[----:B------:R-:W-:-:S03]  /*3470*/  UMOV UR5, 0x40 ;  /* 0x0000004000057882 */ /* 0x000fc60000000000 */
[----:B------:R-:W-:Y:S01]  /*3480*/  UVIRTCOUNT.DEALLOC.SMPOOL 0x80 ;  /* 0x000000800000784c */ /* 0x000fe20000000000 */
[----:B--2---:R-:W-:Y:S02]  /*3490*/  ULEA UR4, UR4, UR5, 0x18 ;  /* 0x0000000504047291 */ /* 0x004fe4000f8ec0ff */
[----:B------:R-:W-:-:S07]  /*34a0*/  ULEA UR5, UR18, UR6, 0x3 ;  /* 0x0000000612057291 */ /* 0x000fce000f8e18ff */
[----:B------:R2:W-:Y:S02]  /*34b0*/  @P0 STS.U8 [UR4+0x1c], R0 ;  /* 0x00001c00ff000988 */ /* 0x0005e40008000004 */
[----:B------:R-:W3:Y:S02]  /*34c0*/  SYNCS.PHASECHK.TRANS64.TRYWAIT P0, [UR5], R3 ;  /* 0x00000003ff0075a7 */ /* 0x000ee40008001105 */
[----:B--23--:R-:W-:Y:S05]  /*34d0*/  @!P0 BRA `(.L_x_60) ;  /* 0x0000005c00e88947 */ /* 0x00cfea0003800000 */
.L_x_145:
[----:B------:R-:W-:-:S04]  /*34e0*/  UIADD3 UR7, UPT, UPT, UR18, 0x1, URZ ;  /* 0x0000000112077890 */ /* 0x000fc8000fffe0ff */
[----:B------:R-:W-:-:S04]  /*34f0*/  UISETP.NE.AND UP0, UPT, UR7, 0x4, UPT ;  /* 0x000000040700788c */ /* 0x000fc8000bf05270 */
[----:B-1----:R-:W-:Y:S02]  /*3500*/  USEL UR8, URZ, 0x1, UP0 ;  /* 0x00000001ff087887 */ /* 0x002fe40008000000 */
[----:B------:R-:W-:-:S04]  /*3510*/  USEL UR7, UR7, URZ, UP0 ;  /* 0x000000ff07077287 */ /* 0x000fc80008000000 */
[----:B------:R-:W-:Y:S01]  /*3520*/  ULEA UR5, UR7, UR6, 0x3 ;  /* 0x0000000607057291 */ /* 0x000fe2000f8e18ff */
[----:B------:R-:W-:-:S04]  /*3530*/  LOP3.LUT R2, R11, UR8, RZ, 0x3c, !PT ;  /* 0x000000080b027c12 */ /* 0x000fc8000f8e3cff */
[----:B--2---:R-:W-:-:S04]  /*3540*/  SHF.L.U32 R3, R2, 0x1f, RZ ;  /* 0x0000001f02037819 */ /* 0x004fc800000006ff */
[----:B------:R-:W1:Y:S02]  /*3550*/  SYNCS.PHASECHK.TRANS64.TRYWAIT P0, [UR5], R3 ;  /* 0x00000003ff0075a7 */ /* 0x000e640008001105 */
[----:B-1----:R-:W-:Y:S05]  /*3560*/  @!P0 BRA `(.L_x_61) ;  /* 0x0000005c00dc8947 */ /* 0x002fea0003800000 */
.L_x_147:
        /* <DEDUP_REMOVED lines=9> */
.L_x_149:
[----:B------:R-:W-:-:S04]  /*3600*/  UIADD3 UR7, UPT, UPT, UR7, 0x1, URZ ;  /* 0x0000000107077890 */ /* 0x000fc8000fffe0ff */
[----:B------:R-:W-:-:S04]  /*3610*/  UISETP.NE.AND UP0, UPT, UR7, 0x4, UPT ;  /* 0x000000040700788c */ /* 0x000fc8000bf05270 */
[----:B------:R-:W-:Y:S02]  /*3620*/  USEL UR5, URZ, 0x1, UP0 ;  /* 0x00000001ff057887 */ /* 0x000fe40008000000 */
[----:B------:R-:W-:-:S04]  /*3630*/  USEL UR7, UR7, URZ, UP0 ;  /* 0x000000ff07077287 */ /* 0x000fc80008000000 */
[----:B------:R-:W-:Y:S01]  /*3640*/  ULEA UR7, UR7, UR6, 0x3 ;  /* 0x0000000607077291 */ /* 0x000fe2000f8e18ff */
[----:B-1----:R-:W-:-:S04]  /*3650*/  LOP3.LUT R3, R2, UR5, RZ, 0x3c, !PT ;  /* 0x0000000502037c12 */ /* 0x002fc8000f8e3cff */
[----:B------:R-:W-:-:S04]  /*3660*/  SHF.L.U32 R3, R3, 0x1f, RZ ;  /* 0x0000001f03037819 */ /* 0x000fc800000006ff */
[----:B------:R-:W1:Y:S02]  /*3670*/  SYNCS.PHASECHK.TRANS64.TRYWAIT P0, [UR7], R3 ;  /* 0x00000003ff0075a7 */ /* 0x000e640008001107 */
[----:B-1----:R-:W-:Y:S05]  /*3680*/  @!P0 BRA `(.L_x_63) ;  /* 0x0000005c00c48947 */ /* 0x002fea0003800000 */
.L_x_151:
[----:B------:R-:W-:Y:S01]  /*3690*/  NOP ;  /* 0x0000000000007918 */ /* 0x000fe20000000000 */
[----:B-1----:R-:W1:Y:S01]  /*36a0*/  LDS R0, [UR4+0x14] ;  /* 0x00001404ff007984 */ /* 0x002e620008000800 */
[----:B------:R-:W-:Y:S01]  /*36b0*/  ULOP3.LUT UR6, UR19, 0xffff, URZ, 0xc0, !UPT ;  /* 0x0000ffff13067892 */ /* 0x000fe2000f8ec0ff */
[----:B------:R-:W-:Y:S01]  /*36c0*/  UMOV UR8, 0xffff ;  /* 0x0000ffff00087882 */ /* 0x000fe20000000000 */
[----:B------:R-:W-:Y:S02]  /*36d0*/  UMOV UR5, 0x1 ;  /* 0x0000000100057882 */ /* 0x000fe40000000000 */
[----:B------:R-:W-:-:S04]  /*36e0*/  USHF.R.U32.HI UR6, URZ, 0x5, UR6 ;  /* 0x00000005ff067899 */ /* 0x000fc80008011606 */
[----:B------:R-:W-:Y:S02]  /*36f0*/  USHF.L.U32 UR8, UR8, UR6, URZ ;  /* 0x0000000608087299 */ /* 0x000fe400080006ff */
[----:B------:R-:W-:-:S04]  /*3700*/  USHF.L.U32 UR5, UR5, UR6, URZ ;  /* 0x0000000605057299 */ /* 0x000fc800080006ff */
[----:B-1----:R-:W-:-:S04]  /*3710*/  LOP3.LUT R0, R0, UR8, RZ, 0xc0, !PT ;  /* 0x0000000800007c12 */ /* 0x002fc8000f8ec0ff */
[----:B------:R-:W-:-:S13]  /*3720*/  ISETP.NE.AND P0, PT, R0, UR8, PT ;  /* 0x0000000800007c0c */ /* 0x000fda000bf05270 */
[----:B------:R-:W-:Y:S05]  /*3730*/  @P0 BRA `(.L_x_64) ;  /* 0x0000000000580947 */ /* 0x000fea0003800000 */
[----:B------:R-:W1:Y:S02]  /*3740*/  LDS R0, [UR4+0x18] ;  /* 0x00001804ff007984 */ /* 0x000e640008000800 */
[----:B-1----:R-:W-:-:S04]  /*3750*/  LOP3.LUT R0, R0, UR5, RZ, 0xc0, !PT ;  /* 0x0000000500007c12 */ /* 0x002fc8000f8ec0ff */
[----:B------:R-:W-:-:S13]  /*3760*/  ISETP.NE.AND P0, PT, R0, UR5, PT ;  /* 0x0000000500007c0c */ /* 0x000fda000bf05270 */
[----:B------:R-:W-:Y:S05]  /*3770*/  @P0 BRA `(.L_x_65) ;  /* 0x00000000003c0947 */ /* 0x000fea0003800000 */
[----:B------:R-:W1:Y:S01]  /*3780*/  S2R R2, SR_LANEID ;  /* 0x0000000000027919 */ /* 0x000e620000000000 */
[----:B------:R-:W-:Y:S01]  /*3790*/  ULOP3.LUT UR8, URZ, UR8, URZ, 0x33, !UPT ;  /* 0x00000008ff087292 */ /* 0x000fe2000f8e33ff */
[----:B------:R-:W-:Y:S01]  /*37a0*/  LOP3.LUT R4, RZ, UR5, RZ, 0x33, !PT ;  /* 0x00000005ff047c12 */ /* 0x000fe2000f8e33ff */
[----:B------:R-:W-:Y:S02]  /*37b0*/  VOTEU.ANY UR7, UPT, PT ;  /* 0x0000000000077886 */ /* 0x000fe400038e0100 */
[----:B------:R-:W-:Y:S01]  /*37c0*/  UFLO.U32 UR7, UR7 ;  /* 0x00000007000772bd */ /* 0x000fe200080e0000 */
[----:B------:R-:W2:Y:S01]  /*37d0*/  REDUX UR5, R4 ;  /* 0x00000000040573c4 */ /* 0x000ea20000000000 */
[----:B------:R-:W-:-:S06]  /*37e0*/  IMAD.U32 R0, RZ, RZ, UR8 ;  /* 0x00000008ff007e24 */ /* 0x000fcc000f8e00ff */
[----:B------:R3:W-:Y:S01]  /*37f0*/  UTCATOMSWS.AND URZ, UR8 ;  /* 0x0000000800ff79e3 */ /* 0x0007e20008000000 */
[----:B------:R-:W4:Y:S01]  /*3800*/  REDUX UR6, R0 ;  /* 0x00000000000673c4 */ /* 0x000f220000000000 */
[----:B-1----:R-:W-:Y:S01]  /*3810*/  ISETP.EQ.U32.AND P0, PT, R2, UR7, PT ;  /* 0x0000000702007c0c */ /* 0x002fe2000bf02070 */
[----:B--2---:R-:W-:Y:S01]  /*3820*/  IMAD.U32 R2, RZ, RZ, UR5 ;  /* 0x00000005ff027e24 */ /* 0x004fe2000f8e00ff */
[----:B----4-:R-:W-:-:S11]  /*3830*/  MOV R3, UR6 ;  /* 0x0000000600037c02 */ /* 0x010fd60008000f00 */
[----:B------:R3:W-:Y:S04]  /*3840*/  @P0 ATOMS.AND RZ, [UR4+0x14], R3 ;  /* 0x00001403ffff098c */ /* 0x0007e8000a800004 */
[----:B------:R3:W-:Y:S01]  /*3850*/  @P0 ATOMS.AND RZ, [UR4+0x18], R2 ;  /* 0x00001802ffff098c */ /* 0x0007e2000a800004 */
[----:B------:R-:W-:Y:S05]  /*3860*/  BRA `(.L_x_66) ;  /* 0x0000000000147947 */ /* 0x000fea0003800000 */
.L_x_65:
[----:B------:R-:W-:Y:S02]  /*3870*/  MOV R2, 0x3890 ;  /* 0x0000389000027802 */ /* 0x000fe40000000f00 */
[----:B----45:R-:W-:Y:S05]  /*3880*/  CALL.REL.NOINC `($__internal_0_$__cuda_sm10x_tcgen05_guardrail_trap_col_being_dealloced_not_returned_by_alloc) ;  /* 0x0000006000a87944 */ /* 0x030fea0003c00000 */
[----:B------:R-:W-:Y:S05]  /*3890*/  BRA `(.L_x_66) ;  /* 0x0000000000087947 */ /* 0x000fea0003800000 */
.L_x_64:
[----:B------:R-:W-:Y:S02]  /*38a0*/  MOV R2, 0x38c0 ;  /* 0x000038c000027802 */ /* 0x000fe40000000f00 */
[----:B----45:R-:W-:Y:S05]  /*38b0*/  CALL.REL.NOINC `($__internal_2_$__cuda_sm10x_tcgen05_guardrail_trap_unallocated_columns_being_dealloced) ;  /* 0x0000006000b47944 */ /* 0x030fea0003c00000 */
.L_x_66:
[----:B------:R-:W-:Y:S01]  /*38c0*/  NOP ;  /* 0x0000000000007918 */ /* 0x000fe20000000000 */
[----:B---3--:R-:W-:Y:S05]  /*38d0*/  EXIT ;  /* 0x000000000000794d */ /* 0x008fea0003800000 */
.L_x_48:
[----:B------:R-:W-:-:S09]  /*38e0*/  UISETP.NE.OR UP2, UPT, UR8, 0x3, !UP2 ;  /* 0x000000030800788c */ /* 0x000fd2000d745670 */
[----:B------:R-:W-:Y:S05]  /*38f0*/  BRA.U UP2, `(.L_x_67) ;  /* 0x0000001102147547 */ /* 0x000fea000b800000 */
[----:B------:R-:W1:Y:S01]  /*3900*/  LDC R0, c[0x0][0xb30] ;  /* 0x0002cc00ff007b82 */ /* 0x000e620000000800 */
[----:B------:R-:W2:Y:S01]  /*3910*/  LDCU.64 UR8, c[0x0][0x888] ;  /* 0x00011100ff0877ac */ /* 0x000ea20008000a00 */
[----:B------:R-:W-:Y:S02]  /*3920*/  HFMA2 R29, -RZ, RZ, 0, 0 ;  /* 0x00000000ff1d7431 */ /* 0x000fe400000001ff */
[----:B------:R-:W-:Y:S01]  /*3930*/  IMAD.MOV.U32 R31, RZ, RZ, 0x1 ;  /* 0x00000001ff1f7424 */ /* 0x000fe200078e00ff */
[----:B------:R-:W-:Y:S01]  /*3940*/  MOV R23, 0x1000 ;  /* 0x0000100000177802 */ /* 0x000fe20000000f00 */
[----:B------:R-:W4:Y:S01]  /*3950*/  LDCU.64 UR4, c[0x0][0x890] ;  /* 0x00011200ff0477ac */ /* 0x000f220008000a00 */
[----:B------:R-:W-:Y:S01]  /*3960*/  IMAD.MOV.U32 R30, RZ, RZ, RZ ;  /* 0x000000ffff1e7224 */ /* 0x000fe200078e00ff */
[----:B------:R-:W3:Y:S01]  /*3970*/  LDC R19, c[0x0][0x370] ;  /* 0x0000dc00ff137b82 */ /* 0x000ee20000000800 */
[----:B------:R-:W-:Y:S01]  /*3980*/  UMOV UR7, 0x400 ;  /* 0x0000040000077882 */ /* 0x000fe20000000000 */
[----:B------:R-:W-:-:S02]  /*3990*/  UPLOP3.LUT UP1, UPT, UPT, UPT, UPT, 0x40, 0x4 ;  /* 0x000000000004789c */ /* 0x000fc40003f2e870 */
[----:B------:R-:W-:-:S04]  /*39a0*/  ULEA UR7, UR37, UR7, 0x18 ;  /* 0x0000000725077291 */ /* 0x000fc8000f8ec0ff */
[----:B------:R-:W3:Y:S01]  /*39b0*/  LDC R2, c[0x0][0xb0c] ;  /* 0x0002c300ff027b82 */ /* 0x000ee20000000800 */
[----:B------:R-:W-:Y:S02]  /*39c0*/  UIADD3 UR13, UPT, UPT, UR7, 0x58, URZ ;  /* 0x00000058070d7890 */ /* 0x000fe4000fffe0ff */
[----:B--2---:R-:W-:Y:S02]  /*39d0*/  UISETP.NE.U32.AND UP2, UPT, UR8, URZ, UPT ;  /* 0x000000ff0800728c */ /* 0x004fe4000bf45070 */
[----:B------:R-:W-:Y:S02]  /*39e0*/  UIADD3 UR33, UPT, UPT, UR7, 0x40, URZ ;  /* 0x0000004007217890 */ /* 0x000fe4000fffe0ff */
[----:B----4-:R-:W-:Y:S01]  /*39f0*/  UISETP.NE.U32.AND UP3, UPT, UR4, URZ, UPT ;  /* 0x000000ff0400728c */ /* 0x010fe2000bf65070 */
[----:B------:R-:W2:Y:S01]  /*3a00*/  LDC R18, c[0x0][0xb20] ;  /* 0x0002c800ff127b82 */ /* 0x000ea20000000800 */
[----:B-1----:R-:W-:Y:S01]  /*3a10*/  ISETP.NE.AND P1, PT, R0, 0x1, PT ;  /* 0x000000010000780c */ /* 0x002fe20003f25270 */
[----:B------:R-:W-:-:S02]  /*3a20*/  UISETP.NE.AND.EX UP2, UPT, UR9, URZ, UPT, UP2 ;  /* 0x000000ff0900728c */ /* 0x000fc4000bf45320 */
[----:B------:R-:W-:Y:S02]  /*3a30*/  UIADD3 UR25, UPT, UPT, UR7, 0x48, URZ ;  /* 0x0000004807197890 */ /* 0x000fe4000fffe0ff */
[----:B------:R-:W-:Y:S02]  /*3a40*/  UIADD3 UR17, UPT, UPT, UR7, 0x50, URZ ;  /* 0x0000005007117890 */ /* 0x000fe4000fffe0ff */
[----:B------:R-:W1:Y:S01]  /*3a50*/  LDC.64 R32, c[0x0][0x348] ;  /* 0x0000d200ff207b82 */ /* 0x000e620000000a00 */
[----:B------:R-:W-:Y:S02]  /*3a60*/  UPRMT UR13, UR37, 0x654, UR13 ;  /* 0x00000654250d7896 */ /* 0x000fe4000800000d */
[----:B------:R-:W-:-:S05]  /*3a70*/  UISETP.NE.AND.EX UP3, UPT, UR5, URZ, UPT, UP3 ;  /* 0x000000ff0500728c */ /* 0x000fca000bf65330 */
[----:B------:R-:W4:Y:S08]  /*3a80*/  LDC.64 R16, c[0x0][0xb10] ;  /* 0x0002c400ff107b82 */ /* 0x000f300000000a00 */
[----:B------:R-:W1:Y:S08]  /*3a90*/  LDC.64 R6, c[0x0][0xb18] ;  /* 0x0002c600ff067b82 */ /* 0x000e700000000a00 */
[----:B------:R-:W1:Y:S08]  /*3aa0*/  LDC.64 R4, c[0x0][0xb28] ;  /* 0x0002ca00ff047b82 */ /* 0x000e700000000a00 */
[----:B--23--:R-:W1:Y:S02]  /*3ab0*/  LDC R22, c[0x0][0x374] ;  /* 0x0000dd00ff167b82 */ /* 0x00ce640000000800 */
.L_x_78:
[C---:B------:R-:W-:Y:S02]  /*3ac0*/  LEA R0, R30.reuse, UR7, 0x3 ;  /* 0x000000071e007c11 */ /* 0x040fe4000f8e18ff */
[----:B------:R-:W-:Y:S02]  /*3ad0*/  SHF.L.U32 R3, R29, 0x1f, RZ ;  /* 0x0000001f1d037819 */ /* 0x000fe400000006ff */
[----:B------:R-:W-:Y:S02]  /*3ae0*/  LEA R24, R30, UR7, 0x4 ;  /* 0x000000071e187c11 */ /* 0x000fe4000f8e20ff */
[----:B--2---:R-:W2:Y:S02]  /*3af0*/  SYNCS.PHASECHK.TRANS64.TRYWAIT P0, [R0+URZ+0x90], R3 ;  /* 0x00009003000075a7 */ /* 0x004ea400080011ff */
[----:B--2---:R-:W-:Y:S05]  /*3b00*/  @!P0 BRA `(.L_x_68) ;  /* 0x0000005800bc8947 */ /* 0x004fea0003800000 */
.L_x_152:
[----:B------:R-:W-:Y:S01]  /*3b10*/  ISETP.GE.AND P0, PT, R40, 0x1, PT ;  /* 0x000000012800780c */ /* 0x000fe20003f06270 */
[----:B------:R-:W3:Y:S01]  /*3b20*/  LDS.128 R24, [R24+0x120] ;  /* 0x0001200018187984 */ /* 0x000ee20000000c00 */
[----:B--2---:R-:W-:Y:S01]  /*3b30*/  VIADD R0, R0, 0xa0 ;  /* 0x000000a000007836 */ /* 0x004fe20000000000 */
[----:B------:R-:W-:Y:S01]  /*3b40*/  @!PT LDS RZ, [RZ] ;  /* 0x00000000fffff984 */ /* 0x000fe20000000800 */
[----:B------:R-:W-:Y:S01]  /*3b50*/  @!PT LDS RZ, [RZ] ;  /* 0x00000000fffff984 */ /* 0x000fe20000000800 */
[----:B------:R-:W-:Y:S01]  /*3b60*/  @!PT LDS RZ, [RZ] ;  /* 0x00000000fffff984 */ /* 0x000fe20000000800 */
[----:B------:R-:W-:Y:S01]  /*3b70*/  @!PT LDS RZ, [RZ] ;  /* 0x00000000fffff984 */ /* 0x000fe20000000800 */
[----:B------:R2:W-:Y:S06]  /*3b80*/  MEMBAR.ALL.CTA ;  /* 0x0000000000007992 */ /* 0x0005ec0000008000 */
[----:B--2---:R-:W2:Y:S01]  /*3b90*/  FENCE.VIEW.ASYNC.S ;  /* 0x00000000000073c6 */ /* 0x004ea20000000000 */
[----:B------:R-:W-:Y:S04]  /*3ba0*/  PRMT R0, RZ, 0x654, R0 ;  /* 0x00000654ff007816 */ /* 0x000fe80000000000 */
[----:B--2---:R2:W-:Y:S01]  /*3bb0*/  SYNCS.ARRIVE.TRANS64.RED.A1T0 RZ, [R0+URZ], RZ ;  /* 0x000000ff00ff79a7 */ /* 0x0045e200081004ff */
[----:B---3--:R-:W-:Y:S11]  /*3bc0*/  LOP3.LUT P3, RZ, R26, 0x1, RZ, 0xc0, !PT ;  /* 0x000000011aff7812 */ /* 0x008ff6000786c0ff */
[----:B------:R-:W-:Y:S02]  /*3bd0*/  @!UPT UIADD3 URZ, UPT, UPT, URZ, URZ, URZ ;  /* 0x000000fffffff290 */ /* 0x000fe4000fffe0ff */
[----:B------:R-:W-:Y:S02]  /*3be0*/  @P3 MOV R13, R24 ;  /* 0x00000018000d3202 */ /* 0x000fe40000000f00 */
[----:B------:R-:W-:Y:S01]  /*3bf0*/  @P3 LOP3.LUT R8, R25, 0xffff, RZ, 0xc0, !PT ;  /* 0x0000ffff19083812 */ /* 0x000fe200078ec0ff */
[----:B--2---:R-:W-:Y:S06]  /*3c00*/  @!P0 BRA `(.L_x_69) ;  /* 0x0000000000a48947 */ /* 0x004fec0003800000 */
[----:B-1----:R-:W-:Y:S01]  /*3c10*/  IMAD.HI.U32 R35, R22, R7, RZ ;  /* 0x0000000716237227 */ /* 0x002fe200078e00ff */
[----:B------:R-:W-:Y:S02]  /*3c20*/  ISETP.NE.AND P0, PT, R6, 0x1, PT ;  /* 0x000000010600780c */ /* 0x000fe40003f05270 */
[----:B------:R-:W-:Y:S01]  /*3c30*/  ISETP.NE.AND P2, PT, R40, 0x1, PT ;  /* 0x000000012800780c */ /* 0x000fe20003f45270 */
[----:B----4-:R-:W-:Y:S01]  /*3c40*/  IMAD.HI.U32 R34, R19, R16, RZ ;  /* 0x0000001013227227 */ /* 0x010fe200078e00ff */
[----:B------:R-:W-:Y:S02]  /*3c50*/  SHF.R.U32.HI R35, RZ, R18, R35 ;  /* 0x00000012ff237219 */ /* 0x000fe40000011623 */
[----:B------:R-:W-:Y:S01]  /*3c60*/  ISETP.NE.AND P4, PT, R2, 0x1, PT ;  /* 0x000000010200780c */ /* 0x000fe20003f85270 */
[----:B------:R-:W-:Y:S01]  /*3c70*/  IMAD.HI.U32 R36, R13, R16, RZ ;  /* 0x000000100d247227 */ /* 0x000fe200078e00ff */
[----:B------:R-:W-:Y:S02]  /*3c80*/  SHF.R.U32.HI R34, RZ, R17, R34 ;  /* 0x00000011ff227219 */ /* 0x000fe40000011622 */
[----:B------:R-:W-:Y:S01]  /*3c90*/  SEL R3, R22, R35, !P0 ;  /* 0x0000002316037207 */ /* 0x000fe20004000000 */
[C---:B------:R-:W-:Y:S01]  /*3ca0*/  IMAD.HI.U32 R35, R8.reuse, R7, RZ ;  /* 0x0000000708237227 */ /* 0x040fe200078e00ff */
[----:B------:R-:W-:Y:S02]  /*3cb0*/  SEL R11, R19, R34, !P4 ;  /* 0x00000022130b7207 */ /* 0x000fe40006000000 */
[----:B------:R-:W-:Y:S01]  /*3cc0*/  SHF.R.U32.HI R36, RZ, R17, R36 ;  /* 0x00000011ff247219 */ /* 0x000fe20000011624 */
[----:B------:R-:W-:Y:S01]  /*3cd0*/  IMAD.HI.U32 R38, R3, R4, RZ ;  /* 0x0000000403267227 */ /* 0x000fe200078e00ff */
[----:B------:R-:W-:Y:S03]  /*3ce0*/  SHF.R.U32.HI R35, RZ, R18, R35 ;  /* 0x00000012ff237219 */ /* 0x000fe60000011623 */
[----:B------:R-:W-:Y:S01]  /*3cf0*/  IMAD.HI.U32 R34, R11, R4, RZ ;  /* 0x000000040b227227 */ /* 0x000fe200078e00ff */
[----:B------:R-:W-:Y:S02]  /*3d00*/  @P2 SHF.R.U32.HI R3, RZ, R5, R38 ;  /* 0x00000005ff032219 */ /* 0x000fe40000011626 */
[----:B------:R-:W-:Y:S02]  /*3d10*/  SEL R9, R8, R35, !P0 ;  /* 0x0000002308097207 */ /* 0x000fe40004000000 */
[----:B------:R-:W-:Y:S01]  /*3d20*/  @P2 SHF.R.U32.HI R11, RZ, R5, R34 ;  /* 0x00000005ff0b2219 */ /* 0x000fe20000011622 */
[C---:B------:R-:W-:Y:S01]  /*3d30*/  IMAD R10, R40.reuse, R3, RZ ;  /* 0x00000003280a7224 */ /* 0x040fe200078e02ff */
[----:B------:R-:W-:Y:S01]  /*3d40*/  SEL R3, R13, R36, !P4 ;  /* 0x000000240d037207 */ /* 0x000fe20006000000 */
[C---:B------:R-:W-:Y:S03]  /*3d50*/  IMAD.HI.U32 R14, R9.reuse, R4, RZ ;  /* 0x00000004090e7227 */ /* 0x040fe600078e00ff */
[----:B------:R-:W-:Y:S01]  /*3d60*/  ISETP.GE.AND P0, PT, R9, R10, PT ;  /* 0x0000000a0900720c */ /* 0x000fe20003f06270 */
[C---:B------:R-:W-:Y:S01]  /*3d70*/  IMAD R12, R40.reuse, R11, RZ ;  /* 0x0000000b280c7224 */ /* 0x040fe200078e02ff */
[-C--:B------:R-:W-:Y:S04]  /*3d80*/  SHF.R.U32.HI R14, RZ, R5.reuse, R14 ;  /* 0x00000005ff0e7219 */ /* 0x080fe8000001160e */
[----:B------:R-:W-:Y:S02]  /*3d90*/  ISETP.GE.OR P0, PT, R3, R12, P0 ;  /* 0x0000000c0300720c */ /* 0x000fe40000706670 */
[----:B------:R-:W-:Y:S05]  /*3da0*/  SEL R15, R9, R14, !P2 ;  /* 0x0000000e090f7207 */ /* 0x000fea0005000000 */
[----:B------:R-:W-:Y:S04]  /*3db0*/  IMAD.MOV R14, RZ, RZ, -R15 ;  /* 0x000000ffff0e7224 */ /* 0x000fe800078e0a0f */
[----:B------:R-:W-:Y:S02]  /*3dc0*/  IMAD R14, R40, R14, R9 ;  /* 0x0000000e280e7224 */ /* 0x000fe400078e0209 */
[C---:B------:R-:W-:Y:S05]  /*3dd0*/  @!P0 IMAD.HI.U32 R10, R3.reuse, R4, RZ ;  /* 0x00000004030a8227 */ /* 0x040fea00078e00ff */
[----:B------:R-:W-:Y:S04]  /*3de0*/  @!P0 SHF.R.U32.HI R10, RZ, R5, R10 ;  /* 0x00000005ff0a8219 */ /* 0x000fe8000001160a */
[----:B------:R-:W-:Y:S01]  /*3df0*/  @!P0 SEL R0, R3, R10, !P2 ;  /* 0x0000000a03008207 */ /* 0x000fe20005000000 */
[----:B------:R-:W-:Y:S03]  /*3e00*/  IMAD.MOV R10, RZ, RZ, -R3 ;  /* 0x000000ffff0a7224 */ /* 0x000fe600078e0a03 */
[----:B------:R-:W-:Y:S01]  /*3e10*/  @!P0 IADD3 R15, PT, PT, R15, -R0, RZ ;  /* 0x800000000f0f8210 */ /* 0x000fe20007ffe0ff */
[----:B------:R-:W-:Y:S01]  /*3e20*/  @!P0 IMAD R0, R11, R14, R0 ;  /* 0x0000000e0b008224 */ /* 0x000fe200078e0200 */
[----:B------:R-:W-:Y:S01]  /*3e30*/  IADD3 R11, PT, PT, -R9, RZ, RZ ;  /* 0x000000ff090b7210 */ /* 0x000fe20007ffe1ff */
[----:B------:R-:W-:Y:S02]  /*3e40*/  IMAD R13, R2, R10, R13 ;  /* 0x0000000a020d7224 */ /* 0x000fe400078e020d */
[----:B------:R-:W-:Y:S02]  /*3e50*/  @!P0 IMAD R9, R15, R40, R3 ;  /* 0x000000280f098224 */ /* 0x000fe400078e0203 */
[----:B------:R-:W-:Y:S02]  /*3e60*/  @!P0 IMAD.MOV.U32 R3, RZ, RZ, R0 ;  /* 0x000000ffff038224 */ /* 0x000fe400078e0000 */
[----:B------:R-:W-:Y:S02]  /*3e70*/  IMAD R8, R6, R11, R8 ;  /* 0x0000000b06087224 */ /* 0x000fe400078e0208 */
[----:B------:R-:W-:Y:S02]  /*3e80*/  IMAD R13, R3, R2, R13 ;  /* 0x00000002030d7224 */ /* 0x000fe400078e020d */
[----:B------:R-:W-:Y:S02]  /*3e90*/  IMAD R8, R9, R6, R8 ;  /* 0x0000000609087224 */ /* 0x000fe400078e0208 */
.L_x_69:
[----:B------:R-:W-:Y:S05]  /*3ea0*/  BRA.U UP1, `(.L_x_70) ;  /* 0x0000000101107547 */ /* 0x000fea000b800000 */
[----:B------:R-:W-:Y:S04]  /*3eb0*/  MOV R0, UR6 ;  /* 0x0000000600007c02 */ /* 0x000fe80008000f00 */
[----:B------:R-:W-:Y:S04]  /*3ec0*/  SHF.L.U32 R3, R0, 0x1f, RZ ;  /* 0x0000001f00037819 */ /* 0x000fe800000006ff */
[----:B------:R-:W2:Y:S02]  /*3ed0*/  SYNCS.PHASECHK.TRANS64.TRYWAIT P0, [UR7+0x88], R3 ;  /* 0x00008803ff0075a7 */ /* 0x000ea40008001107 */
[----:B--2---:R-:W-:Y:S05]  /*3ee0*/  @!P0 BRA `(.L_x_71) ;  /* 0x0000005400d88947 */ /* 0x004fea0003800000 */
.L_x_70:
[----:B------:R-:W-:Y:S02]  /*3ef0*/  R2UR UR35, R21 ;  /* 0x00000000152372ca */ /* 0x000fe400000e0000 */
[----:B------:R-:W-:Y:S02]  /*3f00*/  R2UR UR34, R20 ;  /* 0x00000000142272ca */ /* 0x000fe400000e0000 */
[----:B------:R-:W-:Y:S02]  /*3f10*/  ISETP.NE.U32.AND P2, PT, RZ, UR4, PT ;  /* 0x00000004ff007c0c */ /* 0x000fe4000bf45070 */
[----:B------:R-:W-:Y:S02]  /*3f20*/  SHF.L.U32 R12, R31, 0x1f, RZ ;  /* 0x0000001f1f0c7819 */ /* 0x000fe400000006ff */
[----:B------:R-:W-:Y:S05]  /*3f30*/  ISETP.NE.AND.EX P2, PT, RZ, UR5, PT, P2 ;  /* 0x00000005ff007c0c */ /* 0x000fea000bf45320 */
[----:B------:R-:W-:Y:S02]  /*3f40*/  USHF.L.U32 UR35, UR35, 0x6, URZ ;  /* 0x0000000623237899 */ /* 0x000fe400080006ff */
[----:B------:R-:W-:Y:S01]  /*3f50*/  USHF.L.U32 UR34, UR34, 0x8, URZ ;  /* 0x0000000822227899 */ /* 0x000fe200080006ff */
[----:B------:R-:W-:Y:S11]  /*3f60*/  BRA.U !UP3, `(.L_x_72) ;  /* 0x000000010b347547 */ /* 0x000ff6000b800000 */
[----:B------:R-:W-:Y:S01]  /*3f70*/  UPLOP3.LUT UP0, UPT, UPT, UPT, UP2, 0x80, 0x8 ;  /* 0x000000000008789c */ /* 0x000fe20003f0f020 */
[----:B--2---:R-:W-:Y:S02]  /*3f80*/  HFMA2 R0, -RZ, RZ, 0, 5.9604644775390625e-08 ;  /* 0x00000001ff007431 */ /* 0x004fe400000001ff */
[----:B------:R-:W-:Y:S03]  /*3f90*/  IMAD.MOV.U32 R91, RZ, RZ, 0x1 ;  /* 0x00000001ff5b7424 */ /* 0x000fe600078e00ff */
[----:B------:R-:W-:Y:S05]  /*3fa0*/  PLOP3.LUT P0, PT, PT, PT, UP0, 0x80, 0x8 ;  /* 0x000000000008781c */ /* 0x000fea0003f0f008 */
[----:B------:R-:W2:Y:S01]  /*3fb0*/  @UP0 LDCU.64 UR10, c[0x0][0x888] ;  /* 0x00011100ff0a07ac */ /* 0x000ea20008000a00 */
[----:B------:R-:W-:Y:S07]  /*3fc0*/  @UP0 UIMAD UR8, UR36, UR4, URZ ;  /* 0x00000004240802a4 */ /* 0x000fee000f8e02ff */
[----:B------:R-:W-:Y:S01]  /*3fd0*/  @!P0 PRMT R91, R0, 0x7610, R91 ;  /* 0x00007610005b8816 */ /* 0x000fe2000000005b */
[----:B--2---:R-:W-:Y:S03]  /*3fe0*/  @UP0 UIMAD.WIDE UR10, UR8, 0x4, UR10 ;  /* 0x00000004080a08a5 */ /* 0x004fe6000f8e020a */
[----:B------:R-:W2:Y:S03]  /*3ff0*/  @!UP0 LDCU UR8, c[0x0][0x880] ;  /* 0x00011000ff0887ac */ /* 0x000ea60008000800 */
[----:B------:R-:W-:Y:S01]  /*4000*/  IMAD.U32 R10, RZ, RZ, UR10 ;  /* 0x0000000aff0a7e24 */ /* 0x000fe2000f8e00ff */
[----:B------:R-:W-:Y:S05]  /*4010*/  MOV R11, UR11 ;  /* 0x0000000b000b7c02 */ /* 0x000fea0008000f00 */
[----:B-----5:R3:W5:Y:S02]  /*4020*/  @P0 LDG.E R50, desc[UR46][R10.64] ;  /* 0x0000002e0a320981 */ /* 0x020764000c1e1900 */
[----:B--23--:R-:W-:Y:S07]  /*4030*/  @!P0 IMAD.U32 R50, RZ, RZ, UR8 ;  /* 0x00000008ff328e24 */ /* 0x00cfee000f8e00ff */
.L_x_72:
[----:B-----5:R-:W-:Y:S01]  /*4040*/  @!P2 ISETP.EQ.AND P0, PT, R50, RZ, PT ;  /* 0x000000ff3200a20c */ /* 0x020fe20003f02270 */
[----:B------:R-:W-:Y:S01]  /*4050*/  @!UPT UIADD3 URZ, UPT, UPT, URZ, URZ, URZ ;  /* 0x000000fffffff290 */ /* 0x000fe2000fffe0ff */
[----:B------:R-:W-:Y:S11]  /*4060*/  @!P2 BRA `(.L_x_73) ;  /* 0x000000000014a947 */ /* 0x000ff60003800000 */
[----:B------:R-:W-:Y:S02]  /*4070*/  LOP3.LUT P2, RZ, R91, 0xff, RZ, 0xc0, !PT ;  /* 0x000000ff5bff7812 */ /* 0x000fe4000784c0ff */
[----:B------:R-:W-:Y:S04]  /*4080*/  PLOP3.LUT P0, PT, PT, PT, UP0, 0x80, 0x8 ;  /* 0x000000000008781c */ /* 0x000fe80003f0f008 */
[----:B------:R-:W-:Y:S07]  /*4090*/  PLOP3.LUT P0, PT, P0, PT, PT, 0x8, 0x80 ;  /* 0x000000000080781c */ /* 0x000fee000070e170 */
[----:B------:R-:W-:Y:S11]  /*40a0*/  @P2 ISETP.EQ.AND P0, PT, R50, RZ, PT ;  /* 0x000000ff3200220c */ /* 0x000ff60003f02270 */
[----:B------:R-:W-:Y:S02]  /*40b0*/  @!UPT UIADD3 URZ, UPT, UPT, URZ, URZ, URZ ;  /* 0x000000fffffff290 */ /* 0x000fe4000fffe0ff */
.L_x_73:
[----:B------:R-:W3:Y:S01]  /*40c0*/  SYNCS.PHASECHK.TRANS64.TRYWAIT P2, [UR7+0x60], R12 ;  /* 0x0000600cff0075a7 */ /* 0x000ee20008041107 */
[----:B------:R-:W-:Y:S04]  /*40d0*/  ELECT P4, URZ, PT ;  /* 0x0000000000ff782f */ /* 0x000fe80003880000 */
[----:B------:R-:W-:Y:S11]  /*40e0*/  PLOP3.LUT P4, PT, P0, P4, PT, 0xf2, 0x2f ;  /* 0x00000000002f781c */ /* 0x000ff60000789e72 */
[----:B------:R-:W-:Y:S02]  /*40f0*/  @!UPT UIADD3 URZ, UPT, UPT, URZ, URZ, URZ ;  /* 0x000000fffffff290 */ /* 0x000fe4000fffe0ff */
[----:B-1----:R-:W-:Y:S05]  /*4100*/  @!P4 IADD3 R9, P0, PT, R32, 0x580, RZ ;  /* 0x000005802009c810 */ /* 0x002fea0007f1e0ff */
[----:B--2---:R-:W-:Y:S01]  /*4110*/  @!P4 IMAD.X R0, RZ, RZ, R33, P0 ;  /* 0x000000ffff00c224 */ /* 0x004fe200000e0621 */
[----:B---3--:R-:W-:Y:S07]  /*4120*/  @!P2 BRA `(.L_x_74) ;  /* 0x000000540060a947 */ /* 0x008fee0003800000 */
.L_x_155:
[----:B------:R-:W-:Y:S01]  /*4130*/  @!P4 R2UR UR8, R0 ;  /* 0x000000000008c2ca */ /* 0x000fe200000e0000 */
[----:B------:R-:W-:Y:S01]  /*4140*/  VOTEU.ALL UP1, P4 ;  /* 0x0000000000ff7886 */ /* 0x000fe20002020000 */
[----:B------:R-:W-:Y:S01]  /*4150*/  @!P4 R2UR UR9, R9 ;  /* 0x000000000909c2ca */ /* 0x000fe200000e0000 */
[----:B------:R-:W-:Y:S01]  /*4160*/  @!P4 IMAD.MOV.U32 R0, RZ, RZ, 0x1000 ;  /* 0x00001000ff00c424 */ /* 0x000fe200078e00ff */
[----:B------:R-:W-:Y:S01]  /*4170*/  UMOV UR10, 0x0 ;  /* 0x00000000000a7882 */ /* 0x000fe20000000000 */
[----:B------:R-:W-:Y:S01]  /*4180*/  UMOV UR11, 0x10000000 ;  /* 0x10000000000b7882 */ /* 0x000fe20000000000 */
[----:B------:R-:W-:Y:S01]  /*4190*/  @!UP1 UIADD3 UR32, UPT, UPT, UR7, 0x200, URZ ;  /* 0x0000020007209890 */ /* 0x000fe2000fffe0ff */
[----:B------:R-:W-:Y:S01]  /*41a0*/  @!P4 IADD3 R9, P0, PT, R32, 0x580, RZ ;  /* 0x000005802009c810 */ /* 0x000fe20007f1e0ff */
[----:B------:R-:W-:Y:S05]  /*41b0*/  VOTEU.ALL UP1, P4 ;  /* 0x0000000000ff7886 */ /* 0x000fea0002020000 */
[----:B------:R-:W-:Y:S01]  /*41c0*/  IMAD.U32 R11, RZ, RZ, UR8 ;  /* 0x00000008ff0b7e24 */ /* 0x000fe2000f8e00ff */
[----:B------:R-:W-:Y:S01]  /*41d0*/  UPRMT UR8, UR37, 0x654, UR33 ;  /* 0x0000065425087896 */ /* 0x000fe20008000021 */
[----:B------:R-:W-:Y:S03]  /*41e0*/  IMAD.U32 R10, RZ, RZ, UR9 ;  /* 0x00000009ff0a7e24 */ /* 0x000fe6000f8e00ff */
[----:B------:R-:W-:Y:S02]  /*41f0*/  @!P4 R2UR UR15, R11 ;  /* 0x000000000b0fc2ca */ /* 0x000fe400000e0000 */
[----:B------:R-:W-:Y:S11]  /*4200*/  @!P4 R2UR UR14, R10 ;  /* 0x000000000a0ec2ca */ /* 0x000ff600000e0000 */
[----:B------:R-:W-:Y:S02]  /*4210*/  @!UPT UIADD3 URZ, UPT, UPT, URZ, URZ, URZ ;  /* 0x000000fffffff290 */ /* 0x000fe4000fffe0ff */
[----:B------:R2:W-:Y:S01]  /*4220*/  @!UP1 UTMALDG.3D [UR32], [UR14], desc[UR10] ;  /* 0x00000a200e0095b4 */ /* 0x0005e20008011000 */
[----:B------:R3:W-:Y:S01]  /*4230*/  @!P4 SYNCS.ARRIVE.TRANS64.RED.A0TR RZ, [UR7+0x40], R0 ;  /* 0x00004000ffffc9a7 */ /* 0x0007e20008300407 */
[----:B------:R-:W-:Y:S01]  /*4240*/  SYNCS.ARRIVE.TRANS64.RED.A1T0 RZ, [UR8], RZ ;  /* 0x000000ffffff79a7 */ /* 0x000fe20008100408 */
[----:B---3--:R-:W-:Y:S01]  /*4250*/  @!P4 IMAD.X R0, RZ, RZ, R33, P0 ;  /* 0x000000ffff00c224 */ /* 0x008fe200000e0621 */
[----:B------:R-:W3:Y:S02]  /*4260*/  SYNCS.PHASECHK.TRANS64.TRYWAIT P2, [UR7+0x68], R12 ;  /* 0x0000680cff0075a7 */ /* 0x000ee40008041107 */
[----:B--23--:R-:W-:Y:S05]  /*4270*/  @!P2 BRA `(.L_x_75) ;  /* 0x000000540024a947 */ /* 0x00cfea0003800000 */
.L_x_157:
        /* <DEDUP_REMOVED lines=8> */
[----:B------:R-:W-:Y:S01]  /*4300*/  @!UP1 UIADD3 UR24, UPT, UPT, UR7, 0x1200, URZ ;  /* 0x0000120007189890 */ /* 0x000fe2000fffe0ff */
[----:B------:R-:W-:Y:S01]  /*4310*/  VOTEU.ALL UP1, P4 ;  /* 0x0000000000ff7886 */ /* 0x000fe20002020000 */
[----:B------:R-:W-:Y:S01]  /*4320*/  UMOV UR27, UR35 ;  /* 0x00000023001b7c82 */ /* 0x000fe20008000000 */
[----:B------:R-:W-:Y:S02]  /*4330*/  UMOV UR28, UR36 ;  /* 0x00000024001c7c82 */ /* 0x000fe40008000000 */
[----:B------:R-:W-:Y:S01]  /*4340*/  IMAD.U32 R11, RZ, RZ, UR8 ;  /* 0x00000008ff0b7e24 */ /* 0x000fe2000f8e00ff */
[----:B------:R-:W-:Y:S01]  /*4350*/  UPRMT UR8, UR37, 0x654, UR25 ;  /* 0x0000065425087896 */ /* 0x000fe20008000019 */
[----:B------:R-:W-:Y:S02]  /*4360*/  IMAD.U32 R10, RZ, RZ, UR9 ;  /* 0x00000009ff0a7e24 */ /* 0x000fe4000f8e00ff */
[----:B------:R-:W-:Y:S01]  /*4370*/  @!P4 IMAD.X R20, RZ, RZ, R33, P0 ;  /* 0x000000ffff14c224 */ /* 0x000fe200000e0621 */
[----:B------:R-:W-:Y:S02]  /*4380*/  @!P4 R2UR UR15, R11 ;  /* 0x000000000b0fc2ca */ /* 0x000fe400000e0000 */
[----:B------:R-:W-:Y:S11]  /*4390*/  @!P4 R2UR UR14, R10 ;  /* 0x000000000a0ec2ca */ /* 0x000ff600000e0000 */
[----:B------:R-:W-:Y:S02]  /*43a0*/  @!UPT UIADD3 URZ, UPT, UPT, URZ, URZ, URZ ;  /* 0x000000fffffff290 */ /* 0x000fe4000fffe0ff */
[----:B------:R2:W-:Y:S01]  /*43b0*/  @!UP1 UTMALDG.3D [UR24], [UR14], desc[UR10] ;  /* 0x00000a180e0095b4 */ /* 0x0005e20008011000 */
[----:B------:R2:W-:Y:S01]  /*43c0*/  @!P4 SYNCS.ARRIVE.TRANS64.RED.A0TR RZ, [UR7+0x48], R0 ;  /* 0x00004800ffffc9a7 */ /* 0x0005e20008300407 */
[----:B------:R-:W-:Y:S01]  /*43d0*/  SYNCS.ARRIVE.TRANS64.RED.A1T0 RZ, [UR8], RZ ;  /* 0x000000ffffff79a7 */ /* 0x000fe20008100408 */
[----:B------:R-:W3:Y:S02]  /*43e0*/  SYNCS.PHASECHK.TRANS64.TRYWAIT P2, [UR7+0x70], R12 ;  /* 0x0000700cff0075a7 */ /* 0x000ee40008041107 */
[----:B--23--:R-:W-:Y:S05]  /*43f0*/  @!P2 BRA `(.L_x_76) ;  /* 0x0000005000dca947 */ /* 0x00cfea0003800000 */
.L_x_159:
[----:B------:R-:W2:Y:S01]  /*4400*/  LDC.64 R14, c[0x0][0xb10] ;  /* 0x0002c400ff0e7b82 */ /* 0x000ea20000000a00 */
[----:B------:R-:W-:Y:S01]  /*4410*/  @!P4 R2UR UR8, R20 ;  /* 0x000000001408c2ca */ /* 0x000fe200000e0000 */
[----:B------:R-:W-:Y:S01]  /*4420*/  VOTEU.ALL UP1, P4 ;  /* 0x0000000000ff7886 */ /* 0x000fe20002020000 */
[----:B------:R-:W-:Y:S01]  /*4430*/  @!P4 R2UR UR9, R21 ;  /* 0x000000001509c2ca */ /* 0x000fe200000e0000 */
[----:B------:R-:W-:Y:S01]  /*4440*/  UMOV UR10, 0x0 ;  /* 0x00000000000a7882 */ /* 0x000fe20000000000 */
[----:B------:R-:W-:Y:S03]  /*4450*/  UMOV UR11, 0x10000000 ;  /* 0x10000000000b7882 */ /* 0x000fe60000000000 */
[----:B------:R-:W3:Y:S01]  /*4460*/  LDC.64 R10, c[0x0][0xb18] ;  /* 0x0002c600ff0a7b82 */ /* 0x000ee20000000a00 */
[----:B------:R-:W-:Y:S01]  /*4470*/  @!UP1 UIADD3 UR18, UPT, UPT, UR34, 0x80, URZ ;  /* 0x0000008022129890 */ /* 0x000fe2000fffe0ff */
[----:B------:R-:W-:Y:S01]  /*4480*/  @P3 SHF.R.U32.HI R28, RZ, 0x10, R25 ;  /* 0x00000010ff1c3819 */ /* 0x000fe20000011619 */
[----:B------:R-:W-:Y:S01]  /*4490*/  @!UP1 UIADD3 UR16, UPT, UPT, UR7, 0x2200, URZ ;  /* 0x0000220007109890 */ /* 0x000fe2000fffe0ff */
[----:B------:R-:W-:Y:S01]  /*44a0*/  VIADD R30, R30, 0x1 ;  /* 0x000000011e1e7836 */ /* 0x000fe20000000000 */
[----:B------:R-:W-:Y:S03]  /*44b0*/  VOTEU.ALL UP1, P4 ;  /* 0x0000000000ff7886 */ /* 0x000fe60002020000 */
[----:B------:R-:W5:Y:S01]  /*44c0*/  @!P1 LDC R0, c[0x0][0xb20] ;  /* 0x0002c800ff009b82 */ /* 0x000f620000000800 */
[----:B------:R-:W-:Y:S01]  /*44d0*/  UMOV UR19, UR35 ;  /* 0x0000002300137c82 */ /* 0x000fe20008000000 */
[----:B------:R-:W-:Y:S01]  /*44e0*/  IMAD.U32 R21, RZ, RZ, UR8 ;  /* 0x00000008ff157e24 */ /* 0x000fe2000f8e00ff */
[----:B------:R-:W-:Y:S05]  /*44f0*/  UMOV UR20, UR36 ;  /* 0x0000002400147c82 */ /* 0x000fea0008000000 */
[----:B-1----:R-:W1:Y:S01]  /*4500*/  @!P1 LDC R3, c[0x0][0xb0c] ;  /* 0x0002c300ff039b82 */ /* 0x002e620000000800 */
[----:B------:R-:W-:Y:S01]  /*4510*/  IMAD.U32 R20, RZ, RZ, UR9 ;  /* 0x00000009ff147e24 */ /* 0x000fe2000f8e00ff */
[----:B------:R-:W-:Y:S01]  /*4520*/  UPRMT UR8, UR37, 0x654, UR17 ;  /* 0x0000065425087896 */ /* 0x000fe20008000011 */
[----:B------:R-:W-:Y:S03]  /*4530*/  @!P4 R2UR UR15, R21 ;  /* 0x00000000150fc2ca */ /* 0x000fe600000e0000 */
[----:B------:R-:W-:Y:S01]  /*4540*/  @!P4 R2UR UR14, R20 ;  /* 0x00000000140ec2ca */ /* 0x000fe200000e0000 */
[----:B------:R-:W-:Y:S11]  /*4550*/  @!P4 IMAD.MOV.U32 R20, RZ, RZ, 0x1000 ;  /* 0x00001000ff14c424 */ /* 0x000ff600078e00ff */
[----:B------:R-:W-:Y:S01]  /*4560*/  @!UPT UIADD3 URZ, UPT, UPT, URZ, URZ, URZ ;  /* 0x000000fffffff290 */ /* 0x000fe2000fffe0ff */
[----:B------:R1:W-:Y:S01]  /*4570*/  @!UP1 UTMALDG.3D [UR16], [UR14], desc[UR10] ;  /* 0x00000a100e0095b4 */ /* 0x0003e20008011000 */
[----:B------:R1:W-:Y:S02]  /*4580*/  @!P4 SYNCS.ARRIVE.TRANS64.RED.A0TR RZ, [UR7+0x50], R20 ;  /* 0x00005014ffffc9a7 */ /* 0x0003e40008300407 */
[----:B-1----:R-:W-:Y:S01]  /*4590*/  @!P1 ISETP.NE.AND P2, PT, R3, 0x1, PT ;  /* 0x000000010300980c */ /* 0x002fe20003f45270 */
[C---:B--2---:R-:W-:Y:S01]  /*45a0*/  @!P1 IMAD.HI.U32 R14, R13.reuse, R14, RZ ;  /* 0x0000000e0d0e9227 */ /* 0x044fe200078e00ff */
[----:B---3--:R-:W-:Y:S03]  /*45b0*/  @!P1 ISETP.NE.AND P0, PT, R10, 0x1, PT ;  /* 0x000000010a00980c */ /* 0x008fe60003f05270 */
[C---:B------:R-:W-:Y:S01]  /*45c0*/  @!P1 IMAD.HI.U32 R11, R8.reuse, R11, RZ ;  /* 0x0000000b080b9227 */ /* 0x040fe200078e00ff */
[----:B------:R-:W-:Y:S04]  /*45d0*/  @!P1 SHF.R.U32.HI R14, RZ, R15, R14 ;  /* 0x0000000fff0e9219 */ /* 0x000fe8000001160e */
[----:B-----5:R-:W-:Y:S01]  /*45e0*/  @!P1 SHF.R.U32.HI R9, RZ, R0, R11 ;  /* 0x00000000ff099219 */ /* 0x020fe2000001160b */
[----:B------:R-:W-:Y:S01]  /*45f0*/  SYNCS.ARRIVE.TRANS64.RED.A1T0 RZ, [UR8], RZ ;  /* 0x000000ffffff79a7 */ /* 0x000fe20008100408 */
[----:B------:R-:W-:Y:S02]  /*4600*/  @!P1 SEL R14, R13, R14, !P2 ;  /* 0x0000000e0d0e9207 */ /* 0x000fe40005000000 */
[----:B------:R-:W-:Y:S01]  /*4610*/  @!P1 SEL R9, R8, R9, !P0 ;  /* 0x0000000908099207 */ /* 0x000fe20004000000 */
[----:B------:R-:W1:Y:S04]  /*4620*/  SYNCS.PHASECHK.TRANS64.TRYWAIT P5, [UR7+0x78], R12 ;  /* 0x0000780cff0075a7 */ /* 0x000e6800080a1107 */
[----:B------:R-:W-:Y:S02]  /*4630*/  @!P1 IMAD.IADD R0, R9, 0x1, -R14 ;  /* 0x0000000109009824 */ /* 0x000fe400078e0a0e */
[----:B------:R-:W-:Y:S02]  /*4640*/  @!P1 IMAD.IADD R9, R14, 0x1, -R9 ;  /* 0x000000010e099824 */ /* 0x000fe400078e0a09 */
[----:B------:R-:W-:Y:S02]  /*4650*/  @!P1 IMAD R13, R0, R3, R13 ;  /* 0x00000003000d9224 */ /* 0x000fe400078e020d */
[----:B------:R-:W-:Y:S01]  /*4660*/  @!P1 IMAD R8, R9, R10, R8 ;  /* 0x0000000a09089224 */ /* 0x000fe200078e0208 */
[----:B-1----:R-:W-:Y:S06]  /*4670*/  @!P5 BRA `(.L_x_77) ;  /* 0x000000500054d947 */ /* 0x002fec0003800000 */
.L_x_161:
[----:B-1----:R-:W-:Y:S01]  /*4680*/  @!P4 IADD3 R3, P0, PT, R32, 0x580, RZ ;  /* 0x000005802003c810 */ /* 0x002fe20007f1e0ff */
[----:B------:R-:W-:Y:S01]  /*4690*/  VOTEU.ALL UP1, P4 ;  /* 0x0000000000ff7886 */ /* 0x000fe20002020000 */
[----:B------:R-:W-:Y:S01]  /*46a0*/  UMOV UR18, 0x0 ;  /* 0x0000000000127882 */ /* 0x000fe20000000000 */
[----:B------:R-:W-:Y:S01]  /*46b0*/  UMOV UR19, 0x10000000 ;  /* 0x1000000000137882 */ /* 0x000fe20000000000 */
[----:B------:R-:W-:Y:S01]  /*46c0*/  @!P4 R2UR UR9, R3 ;  /* 0x000000000309c2ca */ /* 0x000fe200000e0000 */
[----:B------:R-:W-:Y:S01]  /*46d0*/  @!P4 IMAD.X R0, RZ, RZ, R33, P0 ;  /* 0x000000ffff00c224 */ /* 0x000fe200000e0621 */
[----:B------:R-:W-:Y:S01]  /*46e0*/  @!UP1 UIADD3 UR10, UPT, UPT, UR34, 0xc0, URZ ;  /* 0x000000c0220a9890 */ /* 0x000fe2000fffe0ff */
[----:B------:R-:W-:Y:S01]  /*46f0*/  ISETP.NE.AND P0, PT, R30, 0x2, PT ;  /* 0x000000021e00780c */ /* 0x000fe20003f05270 */
[----:B------:R-:W-:Y:S01]  /*4700*/  UMOV UR11, UR35 ;  /* 0x00000023000b7c82 */ /* 0x000fe20008000000 */
[----:B------:R-:W-:Y:S01]  /*4710*/  UMOV UR12, UR36 ;  /* 0x00000024000c7c82 */ /* 0x000fe20008000000 */
[----:B------:R-:W-:Y:S01]  /*4720*/  @!P4 R2UR UR8, R0 ;  /* 0x000000000008c2ca */ /* 0x000fe200000e0000 */
[----:B------:R-:W-:Y:S01]  /*4730*/  IMAD.IADD R20, R8, 0x1, R83 ;  /* 0x0000000108147824 */ /* 0x000fe200078e0253 */
[----:B------:R-:W-:Y:S01]  /*4740*/  @P3 R2UR UR36, R28 ;  /* 0x000000001c2432ca */ /* 0x000fe200000e0000 */
[----:B------:R-:W-:Y:S01]  /*4750*/  IMAD.IADD R21, R13, 0x1, R90 ;  /* 0x000000010d157824 */ /* 0x000fe200078e025a */
[----:B------:R-:W-:Y:S02]  /*4760*/  SEL R0, RZ, 0x1, P0 ;  /* 0x00000001ff007807 */ /* 0x000fe40000000000 */
[----:B------:R-:W-:Y:S01]  /*4770*/  LOP3.LUT R31, R31, 0x1, RZ, 0x3c, !PT ;  /* 0x000000011f1f7812 */ /* 0x000fe200078e3cff */
[----:B------:R-:W-:Y:S01]  /*4780*/  IMAD.U32 R10, RZ, RZ, UR9 ;  /* 0x00000009ff0a7e24 */ /* 0x000fe2000f8e00ff */
[----:B------:R-:W-:Y:S01]  /*4790*/  @!UP1 UIADD3 UR9, UPT, UPT, UR7, 0x58, URZ ;  /* 0x0000005807099890 */ /* 0x000fe2000fffe0ff */
[----:B------:R-:W-:Y:S02]  /*47a0*/  LOP3.LUT R29, R29, R0, RZ, 0x3c, !PT ;  /* 0x000000001d1d7212 */ /* 0x000fe400078e3cff */
[----:B------:R-:W-:Y:S02]  /*47b0*/  SEL R30, R30, RZ, P0 ;  /* 0x000000ff1e1e7207 */ /* 0x000fe40000000000 */
[----:B------:R-:W-:Y:S01]  /*47c0*/  IMAD.U32 R11, RZ, RZ, UR8 ;  /* 0x00000008ff0b7e24 */ /* 0x000fe2000f8e00ff */
[----:B------:R-:W-:Y:S01]  /*47d0*/  @!P4 R2UR UR14, R10 ;  /* 0x000000000a0ec2ca */ /* 0x000fe200000e0000 */
[----:B------:R-:W-:Y:S01]  /*47e0*/  @!UP1 UIADD3 UR8, UPT, UPT, UR7, 0x3200, URZ ;  /* 0x0000320007089890 */ /* 0x000fe2000fffe0ff */
[----:B------:R-:W-:Y:S02]  /*47f0*/  VOTEU.ALL UP1, P4 ;  /* 0x0000000000ff7886 */ /* 0x000fe40002020000 */
[----:B------:R-:W-:Y:S11]  /*4800*/  @!P4 R2UR UR15, R11 ;  /* 0x000000000b0fc2ca */ /* 0x000ff600000e0000 */
[----:B------:R-:W-:Y:S02]  /*4810*/  @!UPT UIADD3 URZ, UPT, UPT, URZ, URZ, URZ ;  /* 0x000000fffffff290 */ /* 0x000fe4000fffe0ff */
[----:B------:R2:W-:Y:S01]  /*4820*/  @!UP1 UTMALDG.3D [UR8], [UR14], desc[UR18] ;  /* 0x000012080e0095b4 */ /* 0x0005e20008011000 */
[----:B------:R2:W-:Y:S01]  /*4830*/  @!P4 SYNCS.ARRIVE.TRANS64.RED.A0TR RZ, [UR7+0x58], R23 ;  /* 0x00005817ffffc9a7 */ /* 0x0005e20008300407 */
[----:B------:R-:W-:Y:S01]  /*4840*/  UPLOP3.LUT UP1, UPT, UPT, UPT, UPT, 0x80, 0x8 ;  /* 0x000000000008789c */ /* 0x000fe20003f2f070 */
[----:B------:R-:W-:Y:S01]  /*4850*/  SYNCS.ARRIVE.TRANS64.RED.A1T0 RZ, [UR13], RZ ;  /* 0x000000ffffff79a7 */ /* 0x000fe2000810040d */
[----:B------:R-:W-:Y:S09]  /*4860*/  @P3 BRA `(.L_x_78) ;  /* 0xfffffff000943947 */ /* 0x000ff2000383ffff */
[----:B------:R-:W-:-:S04]  /*4870*/  SHF.L.U32 R3, R31, 0x1f, RZ ;  /* 0x0000001f1f037819 */ /* 0x000fc800000006ff */
[----:B------:R-:W1:Y:S02]  /*4880*/  SYNCS.PHASECHK.TRANS64.TRYWAIT P0, [UR7+0x60], R3 ;  /* 0x00006003ff0075a7 */ /* 0x000e640008001107 */
[----:B-1----:R-:W-:Y:S05]  /*4890*/  @!P0 BRA `(.L_x_79) ;  /* 0x0000004c00e48947 */ /* 0x002fea0003800000 */
.L_x_163:
[----:B------:R-:W3:Y:S02]  /*48a0*/  SYNCS.PHASECHK.TRANS64.TRYWAIT P0, [UR7+0x68], R3 ;  /* 0x00006803ff0075a7 */ /* 0x000ee40008001107 */
[----:B---3--:R-:W-:Y:S05]  /*48b0*/  @!P0 BRA `(.L_x_80) ;  /* 0x0000004c00f48947 */ /* 0x008fea0003800000 */
.L_x_165:
[----:B------:R-:W3:Y:S02]  /*48c0*/  SYNCS.PHASECHK.TRANS64.TRYWAIT P0, [UR7+0x70], R3 ;  /* 0x00007003ff0075a7 */ /* 0x000ee40008001107 */
[----:B---3--:R-:W-:Y:S05]  /*48d0*/  @!P0 BRA `(.L_x_81) ;  /* 0x0000005000048947 */ /* 0x008fea0003800000 */
.L_x_167:
[----:B-1----:R-:W-:-:S07]  /*48e0*/  MOV R0, UR7 ;  /* 0x0000000700007c02 */ /* 0x002fce0008000f00 */
.L_x_82:
[----:B-1----:R-:W-:-:S04]  /*48f0*/  SHF.L.U32 R3, R31, 0x1f, RZ ;  /* 0x0000001f1f037819 */ /* 0x002fc800000006ff */
[----:B------:R1:W3:Y:S03]  /*4900*/  SYNCS.PHASECHK.TRANS64.TRYWAIT P0, [R0+URZ+0x78], R3 ;  /* 0x00007803000075a7 */ /* 0x0002e600080011ff */
[----:B---3--:R-:W-:Y:S05]  /*4910*/  @!P0 NANOSLEEP.SYNCS 0x989680 ;  /* 0x009896800000895d */ /* 0x008fea0003900000 */
[----:B------:R-:W3:Y:S02]  /*4920*/  @!P0 SYNCS.PHASECHK.TRANS64 P0, [R0+URZ+0x78], R3 ;  /* 0x00007803000085a7 */ /* 0x000ee400080010ff */
[----:B--23--:R-:W-:Y:S05]  /*4930*/  @P0 EXIT ;  /* 0x000000000000094d */ /* 0x00cfea0003800000 */
[----:B------:R-:W-:Y:S05]  /*4940*/  BRA `(.L_x_82) ;  /* 0xfffffffc00e87947 */ /* 0x000fea000383ffff */
.L_x_67:
[----:B------:R-:W-:-:S06]  /*4950*/  UISETP.GE.AND UP1, UPT, UR8, 0x4, UPT ;  /* 0x000000040800788c */ /* 0x000fcc000bf26270 */
[----:B------:R-:W-:-:S13]  /*4960*/  PLOP3.LUT P0, PT, PT, PT, UP1, 0x80, 0x8 ;  /* 0x000000000008781c */ /* 0x000fda0003f0f018 */
[----:B------:R-:W-:Y:S05]  /*4970*/  @!P0 EXIT ;  /* 0x000000000000894d */ /* 0x000fea0003800000 */
[----:B------:R-:W-:Y:S01]  /*4980*/  BAR.SYNC.DEFER_BLOCKING 0x6, 0xa0 ;  /* 0x0182800000007b1d */ /* 0x000fe20000010000 */
[C---:B------:R-:W-:Y:S01]  /*4990*/  IMAD.SHL.U32 R2, R103.reuse, 0x40, RZ ;  /* 0x0000004067027824 */ /* 0x040fe200078e00ff */
[C---:B------:R-:W-:Y:S01]  /*49a0*/  LOP3.LUT R105, R103.reuse, 0x60, RZ, 0xc0, !PT ;  /* 0x0000006067697812 */ /* 0x040fe200078ec0ff */
[C---:B------:R-:W-:Y:S02]  /*49b0*/  IMAD.SHL.U32 R95, R103.reuse, 0x20, RZ ;  /* 0x00000020675f7824 */ /* 0x040fe400078e00ff */
[----:B------:R-:W-:Y:S02]  /*49c0*/  HFMA2 R44, -RZ, RZ, 0, 0 ;  /* 0x00000000ff2c7431 */ /* 0x000fe400000001ff */
[C---:B------:R-:W-:Y:S01]  /*49d0*/  IMAD.SHL.U32 R0, R103.reuse, 0x8, RZ ;  /* 0x0000000867007824 */ /* 0x040fe200078e00ff */
[----:B------:R-:W-:Y:S01]  /*49e0*/  UMOV UR49, 0x400 ;  /* 0x0000040000317882 */ /* 0x000fe20000000000 */
[----:B------:R-:W1:Y:S01]  /*49f0*/  LDC R93, c[0x0][0x370] ;  /* 0x0000dc00ff5d7b82 */ /* 0x000e620000000800 */
[----:B------:R-:W-:Y:S01]  /*4a00*/  ULEA UR49, UR37, UR49, 0x18 ;  /* 0x0000003125317291 */ /* 0x000fe2000f8ec0ff */
[----:B------:R-:W-:Y:S01]  /*4a10*/  LOP3.LUT R5, R2, 0x180, RZ, 0xc0, !PT ;  /* 0x0000018002057812 */ /* 0x000fe200078ec0ff */
[----:B------:R-:W-:Y:S01]  /*4a20*/  IMAD.U32 R46, R103, 0x10000, RZ ;  /* 0x00010000672e7824 */ /* 0x000fe200078e00ff */
[----:B------:R-:W-:Y:S01]  /*4a30*/  LOP3.LUT R95, R95, 0xc00, RZ, 0xc0, !PT ;  /* 0x00000c005f5f7812 */ /* 0x000fe200078ec0ff */
[----:B------:R-:W-:Y:S01]  /*4a40*/  UIADD3 UR4, UPT, UPT, UR49, 0x4200, URZ ;  /* 0x0000420031047890 */ /* 0x000fe2000fffe0ff */
[----:B------:R-:W-:Y:S01]  /*4a50*/  LOP3.LUT R0, R5, 0x30, R0, 0xf8, !PT ;  /* 0x0000003005007812 */ /* 0x000fe200078ef800 */
[----:B------:R-:W-:Y:S01]  /*4a60*/  IMAD.SHL.U32 R5, R103, 0x2, RZ ;  /* 0x0000000267057824 */ /* 0x000fe200078e00ff */
[----:B------:R-:W2:Y:S01]  /*4a70*/  LDC R42, c[0x0][0xb0c] ;  /* 0x0002c300ff2a7b82 */ /* 0x000ea20000000800 */
[----:B------:R-:W-:Y:S01]  /*4a80*/  LOP3.LUT R95, R95, 0x40, R2, 0xf8, !PT ;  /* 0x000000405f5f7812 */ /* 0x000fe200078ef802 */
[----:B------:R-:W-:Y:S01]  /*4a90*/  IMAD.MOV.U32 R102, RZ, RZ, RZ ;  /* 0x000000ffff667224 */ /* 0x000fe200078e00ff */
[----:B------:R-:W-:Y:S01]  /*4aa0*/  LOP3.LUT R46, R46, 0x600000, RZ, 0xc0, !PT ;  /* 0x006000002e2e7812 */ /* 0x000fe200078ec0ff */
[----:B------:R-:W-:Y:S01]  /*4ab0*/  IMAD.MOV.U32 R107, RZ, RZ, RZ ;  /* 0x000000ffff6b7224 */ /* 0x000fe200078e00ff */
[----:B------:R-:W-:-:S02]  /*4ac0*/  LOP3.LUT R0, R0, 0x20, R5, 0x78, !PT ;  /* 0x0000002000007812 */ /* 0x000fc400078e7805 */
[----:B------:R-:W-:Y:S02]  /*4ad0*/  CS2R R100, SRZ ;  /* 0x0000000000647805 */ /* 0x000fe4000001ff00 */
[----:B------:R-:W-:Y:S01]  /*4ae0*/  LOP3.LUT R95, R95, 0x200, R2, 0xf8, !PT ;  /* 0x000002005f5f7812 */ /* 0x000fe200078ef802 */
[----:B------:R-:W4:Y:S01]  /*4af0*/  LDC R92, c[0x0][0xb20] ;  /* 0x0002c800ff5c7b82 */ /* 0x000f220000000800 */
[----:B------:R-:W3:Y:S01]  /*4b00*/  LDS R3, [UR49+0x140] ;  /* 0x00014031ff037984 */ /* 0x000ee20008000800 */
[----:B------:R-:W-:Y:S01]  /*4b10*/  LOP3.LUT R103, R103, 0x2, RZ, 0xc0, !PT ;  /* 0x0000000267677812 */ /* 0x000fe200078ec0ff */
[----:B------:R-:W-:Y:S01]  /*4b20*/  IMAD.MOV.U32 R99, RZ, RZ, RZ ;  /* 0x000000ffff637224 */ /* 0x000fe200078e00ff */
[----:B------:R-:W-:Y:S01]  /*4b30*/  LOP3.LUT R95, R95, R0, RZ, 0xfc, !PT ;  /* 0x000000005f5f7212 */ /* 0x000fe200078efcff */
[----:B------:R-:W-:Y:S01]  /*4b40*/  IMAD.U32 R104, RZ, RZ, UR4 ;  /* 0x00000004ff687e24 */ /* 0x000fe2000f8e00ff */
[----:B------:R-:W-:Y:S01]  /*4b50*/  IADD3 R97, PT, PT, -R103, RZ, RZ ;  /* 0x000000ff67617210 */ /* 0x000fe20007ffe1ff */
[----:B------:R-:W1:Y:S01]  /*4b60*/  LDCU.64 UR52, c[0x0][0x348] ;  /* 0x00006900ff3477ac */ /* 0x000e620008000a00 */
[----:B------:R-:W1:Y:S01]  /*4b70*/  LDC R41, c[0x0][0xb30] ;  /* 0x0002cc00ff297b82 */ /* 0x000e620000000800 */
[----:B------:R-:W1:Y:S01]  /*4b80*/  LDCU.64 UR38, c[0x0][0x888] ;  /* 0x00011100ff2677ac */ /* 0x000e620008000a00 */
[----:B------:R-:W1:Y:S06]  /*4b90*/  LDCU.64 UR44, c[0x0][0x890] ;  /* 0x00011200ff2c77ac */ /* 0x000e6c0008000a00 */
[----:B------:R-:W1:Y:S01]  /*4ba0*/  LDC.64 R88, c[0x0][0xb10] ;  /* 0x0002c400ff587b82 */ /* 0x000e620000000a00 */
[----:B------:R-:W-:-:S07]  /*4bb0*/  UIADD3 UR48, UPT, UPT, UR49, 0x200, URZ ;  /* 0x0000020031307890 */ /* 0x000fce000fffe0ff */
[----:B------:R-:W1:Y:S08]  /*4bc0*/  LDC.64 R38, c[0x0][0xb18] ;  /* 0x0002c600ff267b82 */ /* 0x000e700000000a00 */
[----:B------:R-:W1:Y:S08]  /*4bd0*/  LDC.64 R36, c[0x0][0xb28] ;  /* 0x0002ca00ff247b82 */ /* 0x000e700000000a00 */
[----:B------:R-:W1:Y:S01]  /*4be0*/  LDC.64 R86, c[0x0][0x8b0] ;  /* 0x00022c00ff567b82 */ /* 0x000e620000000a00 */
[----:B---3--:R-:W-:-:S07]  /*4bf0*/  IMAD.IADD R46, R3, 0x1, R46 ;  /* 0x00000001032e7824 */ /* 0x008fce00078e022e */
[----:B------:R-:W3:Y:S08]  /*4c00*/  LDC.64 R84, c[0x0][0x8a8] ;  /* 0x00022a00ff547b82 */ /* 0x000ef00000000a00 */
[----:B--2-4-:R-:W1:Y:S02]  /*4c10*/  LDC R94, c[0x0][0x374] ;  /* 0x0000dd00ff5e7b82 */ /* 0x014e640000000800 */
.L_x_124:
[----:B------:R-:W-:Y:S02]  /*4c20*/  LEA R0, R107, UR49, 0x3 ;  /* 0x000000316b007c11 */ /* 0x000fe4000f8e18ff */
[----:B------:R-:W-:Y:S02]  /*4c30*/  SHF.L.U32 R3, R101, 0x1f, RZ ;  /* 0x0000001f65037819 */ /* 0x000fe400000006ff */
[----:B------:R-:W-:Y:S02]  /*4c40*/  LEA R16, R107, UR49, 0x4 ;  /* 0x000000316b107c11 */ /* 0x000fe4000f8e20ff */
[----:B------:R-:W2:Y:S02]  /*4c50*/  SYNCS.PHASECHK.TRANS64.TRYWAIT P0, [R0+URZ+0x90], R3 ;  /* 0x00009003000075a7 */ /* 0x000ea400080011ff */
[----:B-12---:R-:W-:Y:S05]  /*4c60*/  @!P0 BRA `(.L_x_83) ;  /* 0x0000004c00388947 */ /* 0x006fea0003800000 */
.L_x_168:
[----:B------:R-:W4:Y:S01]  /*4c70*/  LDC.64 R12, c[0x0][0xb10] ;  /* 0x0002c400ff0c7b82 */ /* 0x000f220000000a00 */
[----:B------:R-:W3:Y:S01]  /*4c80*/  LDS.128 R16, [R16+0x120] ;  /* 0x0001200010107984 */ /* 0x000ee20000000c00 */
[----:B-1----:R-:W-:Y:S01]  /*4c90*/  ISETP.NE.AND P1, PT, R41, 0x1, PT ;  /* 0x000000012900780c */ /* 0x002fe20003f25270 */
[----:B--2---:R-:W-:Y:S01]  /*4ca0*/  VIADD R0, R0, 0xa0 ;  /* 0x000000a000007836 */ /* 0x004fe20000000000 */
[----:B------:R-:W-:Y:S04]  /*4cb0*/  ISETP.GE.AND P0, PT, R40, 0x1, PT ;  /* 0x000000012800780c */ /* 0x000fe80003f06270 */
[----:B------:R-:W1:Y:S01]  /*4cc0*/  LDC.64 R10, c[0x0][0xb18] ;  /* 0x0002c600ff0a7b82 */ /* 0x000e620000000a00 */
[----:B------:R-:W-:Y:S01]  /*4cd0*/  PRMT R0, RZ, 0x654, R0 ;  /* 0x00000654ff007816 */ /* 0x000fe20000000000 */
[----:B------:R-:W-:Y:S01]  /*4ce0*/  @!PT LDS RZ, [RZ] ;  /* 0x00000000fffff984 */ /* 0x000fe20000000800 */
[----:B------:R-:W-:Y:S01]  /*4cf0*/  @!PT LDS RZ, [RZ] ;  /* 0x00000000fffff984 */ /* 0x000fe20000000800 */
[----:B------:R-:W-:Y:S01]  /*4d00*/  @!PT LDS RZ, [RZ] ;  /* 0x00000000fffff984 */ /* 0x000fe20000000800 */
[----:B------:R-:W-:Y:S01]  /*4d10*/  @!PT LDS RZ, [RZ] ;  /* 0x00000000fffff984 */ /* 0x000fe20000000800 */
[----:B------:R2:W-:Y:S06]  /*4d20*/  MEMBAR.ALL.CTA ;  /* 0x0000000000007992 */ /* 0x0005ec0000008000 */
[----:B--2---:R-:W2:Y:S01]  /*4d30*/  FENCE.VIEW.ASYNC.S ;  /* 0x00000000000073c6 */ /* 0x004ea20000000000 */
[----:B------:R-:W1:Y:S08]  /*4d40*/  @!P1 LDC R14, c[0x0][0xb20] ;  /* 0x0002c800ff0e9b82 */ /* 0x000e700000000800 */
[----:B------:R-:W1:Y:S01]  /*4d50*/  @!P1 LDC R9, c[0x0][0xb0c] ;  /* 0x0002c300ff099b82 */ /* 0x000e620000000800 */
[----:B--2---:R2:W-:Y:S01]  /*4d60*/  SYNCS.ARRIVE.TRANS64.RED.A1T0 RZ, [R0+URZ], RZ ;  /* 0x000000ff00ff79a7 */ /* 0x0045e200081004ff */
[----:B---3--:R-:W-:Y:S04]  /*4d70*/  LOP3.LUT P4, RZ, R18, 0x1, RZ, 0xc0, !PT ;  /* 0x0000000112ff7812 */ /* 0x008fe8000788c0ff */
[----:B------:R-:W-:Y:S09]  /*4d80*/  P2R R106, PR, RZ, 0x10 ;  /* 0x00000010ff6a7803 */ /* 0x000ff20000000000 */
[----:B------:R-:W-:Y:S02]  /*4d90*/  @P4 MOV R45, R16 ;  /* 0x00000010002d4202 */ /* 0x000fe40000000f00 */
[----:B------:R-:W-:Y:S01]  /*4da0*/  @P4 LOP3.LUT R43, R17, 0xffff, RZ, 0xc0, !PT ;  /* 0x0000ffff112b4812 */ /* 0x000fe200078ec0ff */
[----:B--2-4-:R-:W-:Y:S06]  /*4db0*/  @!P0 BRA `(.L_x_84) ;  /* 0x0000000000a48947 */ /* 0x014fec0003800000 */
[----:B------:R-:W-:Y:S01]  /*4dc0*/  IMAD.HI.U32 R23, R94, R39, RZ ;  /* 0x000000275e177227 */ /* 0x000fe200078e00ff */
[----:B------:R-:W-:Y:S02]  /*4dd0*/  ISETP.NE.AND P0, PT, R38, 0x1, PT ;  /* 0x000000012600780c */ /* 0x000fe40003f05270 */
[----:B------:R-:W-:Y:S01]  /*4de0*/  ISETP.NE.AND P2, PT, R40, 0x1, PT ;  /* 0x000000012800780c */ /* 0x000fe20003f45270 */
[----:B------:R-:W-:Y:S01]  /*4df0*/  IMAD.HI.U32 R22, R93, R88, RZ ;  /* 0x000000585d167227 */ /* 0x000fe200078e00ff */
[----:B------:R-:W-:Y:S02]  /*4e00*/  SHF.R.U32.HI R23, RZ, R92, R23 ;  /* 0x0000005cff177219 */ /* 0x000fe40000011617 */
[----:B------:R-:W-:Y:S01]  /*4e10*/  ISETP.NE.AND P3, PT, R42, 0x1, PT ;  /* 0x000000012a00780c */ /* 0x000fe20003f65270 */
[----:B------:R-:W-:Y:S01]  /*4e20*/  IMAD.HI.U32 R26, R45, R88, RZ ;  /* 0x000000582d1a7227 */ /* 0x000fe200078e00ff */
[----:B------:R-:W-:Y:S02]  /*4e30*/  SHF.R.U32.HI R22, RZ, R89, R22 ;  /* 0x00000059ff167219 */ /* 0x000fe40000011616 */
[----:B------:R-:W-:Y:S01]  /*4e40*/  SEL R3, R94, R23, !P0 ;  /* 0x000000175e037207 */ /* 0x000fe20004000000 */
[----:B------:R-:W-:Y:S01]  /*4e50*/  IMAD.HI.U32 R23, R43, R39, RZ ;  /* 0x000000272b177227 */ /* 0x000fe200078e00ff */
[----:B------:R-:W-:Y:S02]  /*4e60*/  SEL R7, R93, R22, !P3 ;  /* 0x000000165d077207 */ /* 0x000fe40005800000 */
[----:B------:R-:W-:Y:S01]  /*4e70*/  SHF.R.U32.HI R26, RZ, R89, R26 ;  /* 0x00000059ff1a7219 */ /* 0x000fe2000001161a */
[-C--:B------:R-:W-:Y:S04]  /*4e80*/  IMAD.HI.U32 R22, R3, R36.reuse, RZ ;  /* 0x0000002403167227 */ /* 0x080fe800078e00ff */
[----:B------:R-:W-:Y:S01]  /*4e90*/  IMAD.HI.U32 R24, R7, R36, RZ ;  /* 0x0000002407187227 */ /* 0x000fe200078e00ff */
[-C--:B------:R-:W-:Y:S02]  /*4ea0*/  @P2 SHF.R.U32.HI R3, RZ, R37.reuse, R22 ;  /* 0x00000025ff032219 */ /* 0x080fe40000011616 */
[----:B------:R-:W-:Y:S02]  /*4eb0*/  SHF.R.U32.HI R22, RZ, R92, R23 ;  /* 0x0000005cff167219 */ /* 0x000fe40000011617 */
[----:B------:R-:W-:Y:S01]  /*4ec0*/  @P2 SHF.R.U32.HI R7, RZ, R37, R24 ;  /* 0x00000025ff072219 */ /* 0x000fe20000011618 */
[C---:B------:R-:W-:Y:S01]  /*4ed0*/  IMAD R2, R40.reuse, R3, RZ ;  /* 0x0000000328027224 */ /* 0x040fe200078e02ff */
[----:B------:R-:W-:Y:S02]  /*4ee0*/  SEL R5, R43, R22, !P0 ;  /* 0x000000162b057207 */ /* 0x000fe40004000000 */
[----:B------:R-:W-:Y:S01]  /*4ef0*/  SEL R3, R45, R26, !P3 ;  /* 0x0000001a2d037207 */ /* 0x000fe20005800000 */
[----:B------:R-:W-:Y:S01]  /*4f00*/  IMAD R4, R40, R7, RZ ;  /* 0x0000000728047224 */ /* 0x000fe200078e02ff */
[C---:B------:R-:W-:Y:S01]  /*4f10*/  ISETP.GE.AND P0, PT, R5.reuse, R2, PT ;  /* 0x000000020500720c */ /* 0x040fe20003f06270 */
[----:B------:R-:W-:Y:S03]  /*4f20*/  IMAD.HI.U32 R6, R5, R36, RZ ;  /* 0x0000002405067227 */ /* 0x000fe600078e00ff */
[----:B------:R-:W-:Y:S01]  /*4f30*/  ISETP.GE.OR P0, PT, R3, R4, P0 ;  /* 0x000000040300720c */ /* 0x000fe20000706670 */
[----:B------:R-:W-:Y:S01]  /*4f40*/  IMAD.MOV R4, RZ, RZ, -R3 ;  /* 0x000000ffff047224 */ /* 0x000fe200078e0a03 */
[-C--:B------:R-:W-:Y:S03]  /*4f50*/  SHF.R.U32.HI R6, RZ, R37.reuse, R6 ;  /* 0x00000025ff067219 */ /* 0x080fe60000011606 */
[----:B------:R-:W-:Y:S01]  /*4f60*/  IMAD R45, R42, R4, R45 ;  /* 0x000000042a2d7224 */ /* 0x000fe200078e022d */
[----:B------:R-:W-:Y:S05]  /*4f70*/  SEL R15, R5, R6, !P2 ;  /* 0x00000006050f7207 */ /* 0x000fea0005000000 */
[----:B------:R-:W-:Y:S02]  /*4f80*/  IMAD.MOV R6, RZ, RZ, -R15 ;  /* 0x000000ffff067224 */ /* 0x000fe400078e0a0f */
[C---:B------:R-:W-:Y:S04]  /*4f90*/  @!P0 IMAD.HI.U32 R2, R3.reuse, R36, RZ ;  /* 0x0000002403028227 */ /* 0x040fe800078e00ff */
[----:B------:R-:W-:Y:S01]  /*4fa0*/  IMAD R6, R40, R6, R5 ;  /* 0x0000000628067224 */ /* 0x000fe200078e0205 */
[----:B------:R-:W-:Y:S04]  /*4fb0*/  @!P0 SHF.R.U32.HI R2, RZ, R37, R2 ;  /* 0x00000025ff028219 */ /* 0x000fe80000011602 */
[----:B------:R-:W-:Y:S02]  /*4fc0*/  @!P0 SEL R0, R3, R2, !P2 ;  /* 0x0000000203008207 */ /* 0x000fe40005000000 */
[----:B------:R-:W-:Y:S02]  /*4fd0*/  IADD3 R2, PT, PT, -R5, RZ, RZ ;  /* 0x000000ff05027210 */ /* 0x000fe40007ffe1ff */
[----:B------:R-:W-:Y:S01]  /*4fe0*/  @!P0 IADD3 R8, PT, PT, R15, -R0, RZ ;  /* 0x800000000f088210 */ /* 0x000fe20007ffe0ff */
[----:B------:R-:W-:Y:S02]  /*4ff0*/  @!P0 IMAD R0, R7, R6, R0 ;  /* 0x0000000607008224 */ /* 0x000fe400078e0200 */
[----:B------:R-:W-:Y:S02]  /*5000*/  IMAD R43, R38, R2, R43 ;  /* 0x00000002262b7224 */ /* 0x000fe400078e022b */
[----:B------:R-:W-:Y:S02]  /*5010*/  @!P0 IMAD R5, R8, R40, R3 ;  /* 0x0000002808058224 */ /* 0x000fe400078e0203 */
[----:B------:R-:W-:Y:S04]  /*5020*/  @!P0 IMAD.MOV.U32 R3, RZ, RZ, R0 ;  /* 0x000000ffff038224 */ /* 0x000fe800078e0000 */
[----:B------:R-:W-:Y:S02]  /*5030*/  IMAD R45, R3, R42, R45 ;  /* 0x0000002a032d7224 */ /* 0x000fe400078e022d */
[----:B------:R-:W-:Y:S07]  /*5040*/  IMAD R43, R5, R38, R43 ;  /* 0x00000026052b7224 */ /* 0x000fee00078e022b */
.L_x_84:
[----:B-1----:R-:W-:Y:S01]  /*5050*/  @!P1 ISETP.NE.AND P0, PT, R10, 0x1, PT ;  /* 0x000000010a00980c */ /* 0x002fe20003f05270 */
[----:B------:R-:W-:Y:S01]  /*5060*/  @!P1 IMAD.HI.U32 R0, R45, R12, RZ ;  /* 0x0000000c2d009227 */ /* 0x000fe200078e00ff */
[----:B------:R-:W-:Y:S01]  /*5070*/  @!P1 ISETP.NE.AND P2, PT, R9, 0x1, PT ;  /* 0x000000010900980c */ /* 0x000fe20003f45270 */
[----:B------:R-:W-:Y:S01]  /*5080*/  ULOP3.LUT UP0, URZ, UR48, 0x1b0, URZ, 0xc0, !UPT ;  /* 0x000001b030ff7892 */ /* 0x000fe2000f80c0ff */
[----:B------:R-:W-:Y:S01]  /*5090*/  R2UR UR42, R21 ;  /* 0x00000000152a72ca */ /* 0x000fe200000e0000 */
[----:B------:R-:W-:Y:S01]  /*50a0*/  @!P1 IMAD.HI.U32 R3, R43, R11, RZ ;  /* 0x0000000b2b039227 */ /* 0x000fe200078e00ff */
[----:B------:R-:W-:Y:S02]  /*50b0*/  @!P1 SHF.R.U32.HI R0, RZ, R13, R0 ;  /* 0x0000000dff009219 */ /* 0x000fe40000011600 */
[----:B------:R-:W-:Y:S01]  /*50c0*/  R2UR UR41, R20 ;  /* 0x00000000142972ca */ /* 0x000fe200000e0000 */
[----:B------:R-:W-:Y:S01]  /*50d0*/  VIADD R107, R107, 0x1 ;  /* 0x000000016b6b7836 */ /* 0x000fe20000000000 */
[----:B------:R-:W-:Y:S02]  /*50e0*/  @!P1 SHF.R.U32.HI R2, RZ, R14, R3 ;  /* 0x0000000eff029219 */ /* 0x000fe40000011603 */
[----:B------:R-:W-:Y:S02]  /*50f0*/  @!P1 SEL R3, R45, R0, !P2 ;  /* 0x000000002d039207 */ /* 0x000fe40005000000 */
[----:B------:R-:W-:Y:S02]  /*5100*/  @!P1 SEL R2, R43, R2, !P0 ;  /* 0x000000022b029207 */ /* 0x000fe40004000000 */
[----:B------:R-:W-:Y:S01]  /*5110*/  @P4 SHF.R.U32.HI R98, RZ, 0x10, R17 ;  /* 0x00000010ff624819 */ /* 0x000fe20000011611 */
[----:B------:R-:W-:Y:S02]  /*5120*/  USHF.L.U32 UR42, UR42, 0x6, URZ ;  /* 0x000000062a2a7899 */ /* 0x000fe400080006ff */
[----:B------:R-:W-:Y:S02]  /*5130*/  @!P1 IMAD.IADD R0, R2, 0x1, -R3 ;  /* 0x0000000102009824 */ /* 0x000fe400078e0a03 */
[----:B------:R-:W-:Y:S01]  /*5140*/  @!P1 IMAD.IADD R2, R3, 0x1, -R2 ;  /* 0x0000000103029824 */ /* 0x000fe200078e0a02 */
[----:B------:R-:W-:Y:S01]  /*5150*/  USHF.L.U32 UR41, UR41, 0x8, URZ ;  /* 0x0000000829297899 */ /* 0x000fe200080006ff */
[----:B------:R-:W-:Y:S02]  /*5160*/  @!P1 IMAD R45, R0, R9, R45 ;  /* 0x00000009002d9224 */ /* 0x000fe400078e022d */
[----:B------:R-:W-:Y:S01]  /*5170*/  @!P1 IMAD R43, R2, R10, R43 ;  /* 0x0000000a022b9224 */ /* 0x000fe200078e022b */
[----:B------:R-:W-:Y:S08]  /*5180*/  BRA.U !UP0, `(.L_x_85) ;  /* 0x0000000108407547 */ /* 0x000ff0000b800000 */
[----:B------:R-:W1:Y:S01]  /*5190*/  LDCU.64 UR8, c[0x4][0x88] ;  /* 0x01001100ff0877ac */ /* 0x000e620008000a00 */
[----:B------:R-:W-:Y:S01]  /*51a0*/  MOV R3, 0x0 ;  /* 0x0000000000037802 */ /* 0x000fe20000000f00 */
[----:B------:R-:W-:Y:S02]  /*51b0*/  HFMA2 R12, -RZ, RZ, 0, 5.9604644775390625e-08 ;  /* 0x00000001ff0c7431 */ /* 0x000fe400000001ff */
[----:B------:R-:W-:Y:S02]  /*51c0*/  IMAD.MOV.U32 R8, RZ, RZ, 0x70 ;  /* 0x00000070ff087424 */ /* 0x000fe400078e00ff */
[----:B------:R-:W-:Y:S01]  /*51d0*/  IMAD.MOV.U32 R13, RZ, RZ, RZ ;  /* 0x000000ffff0d7224 */ /* 0x000fe200078e00ff */
[----:B------:R-:W2:Y:S01]  /*51e0*/  LDCU.64 UR6, c[0x4][0x90] ;  /* 0x01001200ff0677ac */ /* 0x000ea20008000a00 */
[----:B------:R-:W3:Y:S01]  /*51f0*/  LDC.64 R2, c[0x4][R3] ;  /* 0x0100000003027b82 */ /* 0x000ee20000000a00 */
[----:B------:R-:W4:Y:S01]  /*5200*/  LDCU.64 UR4, c[0x4][0x8] ;  /* 0x01000100ff0477ac */ /* 0x000f220008000a00 */
[----:B-1----:R-:W-:Y:S01]  /*5210*/  MOV R5, UR9 ;  /* 0x0000000900057c02 */ /* 0x002fe20008000f00 */
[----:B------:R-:W-:Y:S01]  /*5220*/  IMAD.U32 R4, RZ, RZ, UR8 ;  /* 0x00000008ff047e24 */ /* 0x000fe2000f8e00ff */
[----:B--2---:R-:W-:Y:S01]  /*5230*/  MOV R7, UR7 ;  /* 0x0000000700077c02 */ /* 0x004fe20008000f00 */
[----:B------:R-:W-:Y:S01]  /*5240*/  IMAD.U32 R6, RZ, RZ, UR6 ;  /* 0x00000006ff067e24 */ /* 0x000fe2000f8e00ff */
[----:B----4-:R-:W-:Y:S01]  /*5250*/  MOV R11, UR5 ;  /* 0x00000005000b7c02 */ /* 0x010fe20008000f00 */
[----:B------:R-:W-:Y:S02]  /*5260*/  IMAD.U32 R10, RZ, RZ, UR4 ;  /* 0x00000004ff0a7e24 */ /* 0x000fe4000f8e00ff */
[----:B------:R-:W-:Y:S07]  /*5270*/  LEPC R20, `(.L_x_85) ;  /* 0x000000001014794e */ /* 0x000fee0000000000 */
[----:B---3-5:R-:W-:Y:S05]  /*5280*/  CALL.ABS.NOINC R2 ;  /* 0x0000000002007343 */ /* 0x028fea0003c00000 */
.L_x_85:
[----:B------:R-:W-:Y:S01]  /*5290*/  LOP3.LUT P0, RZ, R104, 0x1b0, RZ, 0xc0, !PT ;  /* 0x000001b068ff7812 */ /* 0x000fe2000780c0ff */
[----:B------:R-:W-:Y:S11]  /*52a0*/  BSSY.RECONVERGENT B6, `(.L_x_86) ;  /* 0x0000013000067945 */ /* 0x000ff60003800200 */
[----:B------:R-:W-:Y:S01]  /*52b0*/  @!UPT UIADD3 URZ, UPT, UPT, URZ, URZ, URZ ;  /* 0x000000fffffff290 */ /* 0x000fe2000fffe0ff */
[----:B------:R-:W-:Y:S05]  /*52c0*/  @!P0 BRA `(.L_x_87) ;  /* 0x0000000000408947 */ /* 0x000fea0003800000 */
        /* <DEDUP_REMOVED lines=16> */
.L_x_87:
[----:B------:R-:W-:Y:S05]  /*53d0*/  BSYNC.RECONVERGENT B6 ;  /* 0x0000000000067941 */ /* 0x000fea0003800200 */
.L_x_86:
[----:B------:R-:W-:Y:S01]  /*53e0*/  ISETP.NE.U32.AND P4, PT, R86, RZ, PT ;  /* 0x000000ff5600720c */ /* 0x000fe20003f85070 */
[----:B------:R-:W-:Y:S01]  /*53f0*/  UISETP.NE.AND UP2, UPT, UR50, URZ, UPT ;  /* 0x000000ff3200728c */ /* 0x000fe2000bf45270 */
[----:B------:R-:W-:Y:S01]  /*5400*/  ISETP.NE.U32.AND P2, PT, RZ, UR38, PT ;  /* 0x00000026ff007c0c */ /* 0x000fe2000bf45070 */
[----:B------:R-:W-:Y:S01]  /*5410*/  UISETP.NE.U32.AND UP1, UPT, UR44, URZ, UPT ;  /* 0x000000ff2c00728c */ /* 0x000fe2000bf25070 */
[----:B------:R-:W-:Y:S01]  /*5420*/  ISETP.NE.AND.EX P4, PT, R87, RZ, PT, P4 ;  /* 0x000000ff5700720c */ /* 0x000fe20003f85340 */
[----:B------:R-:W-:Y:S01]  /*5430*/  UPLOP3.LUT UP0, UPT, UPT, UPT, UPT, 0x40, 0x4 ;  /* 0x000000000004789c */ /* 0x000fe20003f0e870 */
[----:B------:R-:W-:Y:S01]  /*5440*/  ISETP.NE.AND.EX P2, PT, RZ, UR39, PT, P2 ;  /* 0x00000027ff007c0c */ /* 0x000fe2000bf45320 */
[----:B------:R-:W-:Y:S01]  /*5450*/  UISETP.NE.AND.EX UP1, UPT, UR45, URZ, UPT, UP1 ;  /* 0x000000ff2d00728c */ /* 0x000fe2000bf25310 */
[----:B------:R-:W-:Y:S04]  /*5460*/  PLOP3.LUT P1, PT, PT, PT, UP2, 0x80, 0x8 ;  /* 0x000000000008781c */ /* 0x000fe80003f2f028 */
[----:B------:R-:W-:Y:S06]  /*5470*/  @UP2 UPLOP3.LUT UP0, UPT, UPT, UPT, UP1, 0x80, 0x8 ;  /* 0x000000000008289c */ /* 0x000fec0003f0f010 */
[----:B------:R-:W-:Y:S01]  /*5480*/  PLOP3.LUT P0, PT, PT, PT, UP0, 0x80, 0x8 ;  /* 0x000000000008781c */ /* 0x000fe20003f0f008 */
[----:B------:R-:W-:Y:S01]  /*5490*/  @!UPT UIADD3 URZ, UPT, UPT, URZ, URZ, URZ ;  /* 0x000000fffffff290 */ /* 0x000fe2000fffe0ff */
[----:B------:R-:W-:Y:S11]  /*54a0*/  BRA.U !UP1, `(.L_x_88) ;  /* 0x0000000109387547 */ /* 0x000ff6000b800000 */
[----:B------:R-:W-:Y:S01]  /*54b0*/  UISETP.NE.U32.AND UP0, UPT, UR38, URZ, UPT ;  /* 0x000000ff2600728c */ /* 0x000fe2000bf05070 */
[----:B------:R-:W-:Y:S02]  /*54c0*/  HFMA2 R0, -RZ, RZ, 0, 5.9604644775390625e-08 ;  /* 0x00000001ff007431 */ /* 0x000fe400000001ff */
[----:B------:R-:W-:Y:S01]  /*54d0*/  IMAD.MOV.U32 R91, RZ, RZ, 0x1 ;  /* 0x00000001ff5b7424 */ /* 0x000fe200078e00ff */
[----:B------:R-:W-:Y:S06]  /*54e0*/  UISETP.NE.AND.EX UP0, UPT, UR39, URZ, UPT, UP0 ;  /* 0x000000ff2700728c */ /* 0x000fec000bf05300 */
[----:B------:R-:W-:Y:S05]  /*54f0*/  PLOP3.LUT P3, PT, PT, PT, UP0, 0x80, 0x8 ;  /* 0x000000000008781c */ /* 0x000fea0003f6f008 */
[----:B------:R-:W1:Y:S01]  /*5500*/  @UP0 LDCU.64 UR6, c[0x0][0x888] ;  /* 0x00011100ff0607ac */ /* 0x000e620008000a00 */
[----:B------:R-:W-:Y:S07]  /*5510*/  @UP0 UIMAD UR4, UR36, UR44, URZ ;  /* 0x0000002c240402a4 */ /* 0x000fee000f8e02ff */
[----:B------:R-:W-:Y:S01]  /*5520*/  @!P3 PRMT R91, R0, 0x7610, R91 ;  /* 0x00007610005bb816 */ /* 0x000fe2000000005b */
[----:B-1----:R-:W-:Y:S03]  /*5530*/  @UP0 UIMAD.WIDE UR6, UR4, 0x4, UR6 ;  /* 0x00000004040608a5 */ /* 0x002fe6000f8e0206 */
[----:B------:R-:W1:Y:S03]  /*5540*/  @!UP0 LDCU UR4, c[0x0][0x880] ;  /* 0x00011000ff0487ac */ /* 0x000e660008000800 */
[----:B------:R-:W-:Y:S01]  /*5550*/  IMAD.U32 R2, RZ, RZ, UR6 ;  /* 0x00000006ff027e24 */ /* 0x000fe2000f8e00ff */
[----:B------:R-:W-:Y:S05]  /*5560*/  MOV R3, UR7 ;  /* 0x0000000700037c02 */ /* 0x000fea0008000f00 */
[----:B-----5:R2:W5:Y:S02]  /*5570*/  @P3 LDG.E R50, desc[UR46][R2.64] ;  /* 0x0000002e02323981 */ /* 0x020564000c1e1900 */
[----:B-12---:R-:W-:Y:S02]  /*5580*/  @!P3 IMAD.U32 R50, RZ, RZ, UR4 ;  /* 0x00000004ff32be24 */ /* 0x006fe4000f8e00ff */
.L_x_88:
[----:B------:R-:W-:Y:S05]  /*5590*/  @!P4 BRA `(.L_x_89) ;  /* 0x000000000020c947 */ /* 0x000fea0003800000 */
[----:B------:R-:W-:Y:S04]  /*55a0*/  ISETP.NE.U32.AND P3, PT, R84, RZ, PT ;  /* 0x000000ff5400720c */ /* 0x000fe80003f65070 */
[----:B------:R-:W-:Y:S11]  /*55b0*/  ISETP.NE.AND.EX P3, PT, R85, RZ, PT, P3 ;  /* 0x000000ff5500720c */ /* 0x000ff60003f65330 */
[----:B------:R-:W-:Y:S02]  /*55c0*/  @!UPT UIADD3 URZ, UPT, UPT, URZ, URZ, URZ ;  /* 0x000000fffffff290 */ /* 0x000fe4000fffe0ff */
[----:B------:R-:W1:Y:S01]  /*55d0*/  @P3 LDC.64 R2, c[0x0][0x8a8] ;  /* 0x00022a00ff023b82 */ /* 0x000e620000000a00 */
[----:B------:R-:W-:Y:S04]  /*55e0*/  @P3 IMAD R0, R86, UR36, RZ ;  /* 0x0000002456003c24 */ /* 0x000fe8000f8e02ff */
[----:B-1----:R-:W-:Y:S05]  /*55f0*/  @P3 IMAD.WIDE R2, R0, 0x4, R2 ;  /* 0x0000000400023825 */ /* 0x002fea00078e0202 */
[----:B-----5:R1:W5:Y:S02]  /*5600*/  @P3 LDG.E R47, desc[UR46][R2.64] ;  /* 0x0000002e022f3981 */ /* 0x020364000c1e1900 */
[----:B-1----:R-:W2:Y:S02]  /*5610*/  @!P3 LDC R47, c[0x0][0x8a0] ;  /* 0x00022800ff2fbb82 */ /* 0x002ea40000000800 */
.L_x_89:
[----:B-----5:R-:W-:Y:S01]  /*5620*/  ISETP.NE.AND P4, PT, R50, RZ, PT ;  /* 0x000000ff3200720c */ /* 0x020fe20003f85270 */
[----:B------:R-:W-:Y:S01]  /*5630*/  BSSY B1, `(.L_x_90) ;  /* 0x0000042000017945 */ /* 0x000fe20003800000 */
[----:B------:R-:W-:Y:S01]  /*5640*/  SEL R9, RZ, 0xffffffff, P2 ;  /* 0xffffffffff097807 */ /* 0x000fe20001000000 */
[----:B------:R-:W-:Y:S01]  /*5650*/  IMAD.MOV.U32 R64, RZ, RZ, 0x1 ;  /* 0x00000001ff407424 */ /* 0x000fe200078e00ff */
[----:B------:R-:W-:Y:S02]  /*5660*/  LOP3.LUT P3, RZ, R91, 0xff, RZ, 0xc0, !PT ;  /* 0x000000ff5bff7812 */ /* 0x000fe4000786c0ff */
[----:B------:R-:W-:Y:S02]  /*5670*/  CS2R R62, SRZ ;  /* 0x00000000003e7805 */ /* 0x000fe4000001ff00 */
[----:B------:R-:W-:Y:S02]  /*5680*/  @P1 SEL R2, RZ, 0xffffffff, P4 ;  /* 0xffffffffff021807 */ /* 0x000fe40002000000 */
[----:B------:R-:W-:Y:S02]  /*5690*/  CS2R R60, SRZ ;  /* 0x00000000003c7805 */ /* 0x000fe4000001ff00 */
[----:B------:R-:W-:Y:S02]  /*56a0*/  LEA R0, R100, UR49, 0x3 ;  /* 0x0000003164007c11 */ /* 0x000fe4000f8e18ff */
[----:B------:R-:W-:Y:S02]  /*56b0*/  CS2R R58, SRZ ;  /* 0x00000000003a7805 */ /* 0x000fe4000001ff00 */
[----:B------:R-:W-:Y:S02]  /*56c0*/  @P0 SEL R2, R9, R2, !P3 ;  /* 0x0000000209020207 */ /* 0x000fe40005800000 */
[----:B------:R-:W-:Y:S02]  /*56d0*/  CS2R R56, SRZ ;  /* 0x0000000000387805 */ /* 0x000fe4000001ff00 */
[----:B------:R-:W-:Y:S02]  /*56e0*/  LEA R108, R44, UR49, 0x3 ;  /* 0x000000312c6c7c11 */ /* 0x000fe4000f8e18ff */
[----:B------:R-:W-:Y:S02]  /*56f0*/  @P1 LOP3.LUT R2, R2, 0x1, RZ, 0xc0, !PT ;  /* 0x0000000102021812 */ /* 0x000fe400078ec0ff */
[----:B------:R-:W-:Y:S02]  /*5700*/  SHF.L.U32 R7, R102, 0x1f, RZ ;  /* 0x0000001f66077819 */ /* 0x000fe400000006ff */
[----:B------:R-:W-:Y:S02]  /*5710*/  ISETP.NE.U32.OR P6, PT, R2, 0x1, !P1 ;  /* 0x000000010200780c */ /* 0x000fe40004fc5470 */
[----:B------:R-:W-:Y:S02]  /*5720*/  PLOP3.LUT P2, PT, PT, PT, UP1, 0x80, 0x8 ;  /* 0x000000000008781c */ /* 0x000fe40003f4f018 */
[C---:B------:R-:W-:Y:S02]  /*5730*/  LEA.HI R5, R44.reuse, R44, RZ, 0x1 ;  /* 0x0000002c2c057211 */ /* 0x040fe400078f08ff */
[----:B------:R-:W-:Y:S02]  /*5740*/  SEL R2, RZ, 0xffffffff, P4 ;  /* 0xffffffffff027807 */ /* 0x000fe40002000000 */
[----:B------:R-:W-:Y:S01]  /*5750*/  P2R R72, PR, RZ, 0x40 ;  /* 0x00000040ff487803 */ /* 0x000fe20000000000 */
[C---:B------:R-:W-:Y:S01]  /*5760*/  IMAD.SHL.U32 R3, R5.reuse, 0x80, RZ ;  /* 0x0000008005037824 */ /* 0x040fe200078e00ff */
[----:B------:R-:W-:Y:S03]  /*5770*/  LOP3.LUT R5, R5, 0xffe, RZ, 0xc0, !PT ;  /* 0x00000ffe05057812 */ /* 0x000fe600078ec0ff */
[----:B------:R-:W-:Y:S02]  /*5780*/  @P6 SHF.L.U32 R11, R99, 0x1f, RZ ;  /* 0x0000001f630b6819 */ /* 0x000fe400000006ff */
[----:B------:R-:W-:Y:S01]  /*5790*/  @P2 SEL R2, R9, R2, !P3 ;  /* 0x0000000209022207 */ /* 0x000fe20005800000 */
[----:B------:R-:W-:Y:S01]  /*57a0*/  IMAD.IADD R48, R44, 0x1, -R5 ;  /* 0x000000012c307824 */ /* 0x000fe200078e0a05 */
[----:B------:R-:W1:Y:S01]  /*57b0*/  @P6 SYNCS.PHASECHK.TRANS64.TRYWAIT P1, [R0+URZ+0x40], R11 ;  /* 0x0000400b000065a7 */ /* 0x000e6200080211ff */
[----:B------:R-:W-:Y:S02]  /*57c0*/  LOP3.LUT R3, R3, 0xffffff00, RZ, 0xc0, !PT ;  /* 0xffffff0003037812 */ /* 0x000fe400078ec0ff */
[----:B------:R-:W-:Y:S03]  /*57d0*/  LOP3.LUT R2, R2, 0x1, RZ, 0xc0, !PT ;  /* 0x0000000102027812 */ /* 0x000fe600078ec0ff */
[----:B------:R-:W-:Y:S01]  /*57e0*/  IMAD.IADD R3, R46, 0x1, R3 ;  /* 0x000000012e037824 */ /* 0x000fe200078e0203 */
[----:B------:R-:W-:Y:S03]  /*57f0*/  ISETP.NE.U32.AND P5, PT, R2, 0x1, PT ;  /* 0x000000010200780c */ /* 0x000fe60003fa5070 */
[----:B------:R-:W-:Y:S01]  /*5800*/  IMAD R48, R48, 0x100000, R3 ;  /* 0x0010000030307824 */ /* 0x000fe200078e0203 */
[----:B------:R-:W-:Y:S01]  /*5810*/  P2R R65, PR, RZ, 0x20 ;  /* 0x00000020ff417803 */ /* 0x000fe20000000000 */
[----:B------:R3:W4:Y:S01]  /*5820*/  SYNCS.PHASECHK.TRANS64.TRYWAIT P0, [R108+URZ+0xb0], R7 ;  /* 0x0000b0076c0075a7 */ /* 0x00072200080011ff */
[----:B-1----:R-:W-:Y:S01]  /*5830*/  @P6 SEL R64, RZ, 0x1, !P1 ;  /* 0x00000001ff406807 */ /* 0x002fe20004800000 */
[----:B---3--:R-:W-:Y:S06]  /*5840*/  @!P6 BRA `(.L_x_91) ;  /* 0x000000000080e947 */ /* 0x008fec0003800000 */
[----:B------:R-:W-:Y:S01]  /*5850*/  @P5 IMAD R4, R100, 0x1000, R95 ;  /* 0x0000100064045824 */ /* 0x000fe200078e025f */
[----:B------:R-:W-:Y:S01]  /*5860*/  ISETP.NE.AND P1, PT, R64, RZ, PT ;  /* 0x000000ff4000720c */ /* 0x000fe20003f25270 */
[----:B------:R-:W-:Y:S01]  /*5870*/  BSSY B0, `(.L_x_92) ;  /* 0x000000b000007945 */ /* 0x000fe20003800000 */
[----:B------:R-:W-:Y:S01]  /*5880*/  CS2R R58, SRZ ;  /* 0x00000000003a7805 */ /* 0x000fe2000001ff00 */
[----:B------:R-:W-:Y:S01]  /*5890*/  @P5 VIADD R2, R4, UR49 ;  /* 0x0000003104025c36 */ /* 0x000fe20008000000 */
[----:B------:R-:W-:Y:S02]  /*58a0*/  CS2R R56, SRZ ;  /* 0x0000000000387805 */ /* 0x000fe4000001ff00 */
[----:B------:R-:W-:Y:S02]  /*58b0*/  CS2R R62, SRZ ;  /* 0x00000000003e7805 */ /* 0x000fe4000001ff00 */
[----:B------:R-:W-:Y:S01]  /*58c0*/  CS2R R60, SRZ ;  /* 0x00000000003c7805 */ /* 0x000fe2000001ff00 */
[----:B------:R-:W-:Y:S04]  /*58d0*/  @P5 IMAD R2, R103, -0x10, R2 ;  /* 0xfffffff067025824 */ /* 0x000fe800078e0202 */
[----:B------:R-:W-:Y:S05]  /*58e0*/  @P1 BRA `(.L_x_93) ;  /* 0x00000000000c1947 */ /* 0x000fea0003800000 */
[----:B------:R-:W-:Y:S04]  /*58f0*/  SHF.L.U32 R3, R99, 0x1f, RZ ;  /* 0x0000001f63037819 */ /* 0x000fe800000006ff */
[----:B------:R-:W1:Y:S02]  /*5900*/  SYNCS.PHASECHK.TRANS64.TRYWAIT P1, [R0+URZ+0x40], R3 ;  /* 0x00004003000075a7 */ /* 0x000e6400080211ff */
[----:B-1----:R-:W-:Y:S05]  /*5910*/  @!P1 BRA `(.L_x_94) ;  /* 0x0000004000209947 */ /* 0x002fea0003800000 */
.L_x_93:
[----:B------:R-:W-:Y:S05]  /*5920*/  BSYNC B0 ;  /* 0x0000000000007941 */ /* 0x000fea0003800000 */
.L_x_92:
[----:B------:R-:W-:Y:S01]  /*5930*/  ISETP.NE.AND P1, PT, R65, RZ, PT ;  /* 0x000000ff4100720c */ /* 0x000fe20003f25270 */
[----:B-1----:R-:W-:Y:S02]  /*5940*/  VIADD R3, R0, 0x60 ;  /* 0x0000006000037836 */ /* 0x002fe40000000000 */
[----:B------:R-:W-:Y:S02]  /*5950*/  IMAD.U32 R0, RZ, RZ, UR37 ;  /* 0x00000025ff007e24 */ /* 0x000fe4000f8e00ff */
[----:B------:R-:W-:Y:S03]  /*5960*/  VIADD R100, R100, 0x1 ;  /* 0x0000000164647836 */ /* 0x000fe60000000000 */
[----:B------:R-:W-:Y:S05]  /*5970*/  PRMT R0, R0, 0x654, R3 ;  /* 0x0000065400007816 */ /* 0x000fea0000000003 */
[----:B------:R1:W3:Y:S04]  /*5980*/  @P1 LDS.128 R56, [R4+UR49+0x200] ;  /* 0x0002003104381984 */ /* 0x0002e80008000c00 */
[----:B------:R1:W1:Y:S01]  /*5990*/  @P1 LDS.128 R60, [R2+0x210] ;  /* 0x00021000023c1984 */ /* 0x0002620000000c00 */
[C---:B------:R-:W-:Y:S01]  /*59a0*/  ISETP.NE.AND P1, PT, R100.reuse, 0x4, PT ;  /* 0x000000046400780c */ /* 0x040fe20003f25270 */
[----:B------:R-:W-:Y:S01]  /*59b0*/  @!PT LDS RZ, [RZ] ;  /* 0x00000000fffff984 */ /* 0x000fe20000000800 */
[----:B------:R-:W-:Y:S01]  /*59c0*/  @!PT LDS RZ, [RZ] ;  /* 0x00000000fffff984 */ /* 0x000fe20000000800 */
[----:B------:R-:W-:Y:S01]  /*59d0*/  @!PT LDS RZ, [RZ] ;  /* 0x00000000fffff984 */ /* 0x000fe20000000800 */
[----:B------:R-:W-:Y:S01]  /*59e0*/  @!PT LDS RZ, [RZ] ;  /* 0x00000000fffff984 */ /* 0x000fe20000000800 */
[----:B------:R5:W-:Y:S06]  /*59f0*/  MEMBAR.ALL.CTA ;  /* 0x0000000000007992 */ /* 0x000bec0000008000 */
[----:B-----5:R-:W5:Y:S01]  /*5a00*/  FENCE.VIEW.ASYNC.S ;  /* 0x00000000000073c6 */ /* 0x020f620000000000 */
[----:B------:R-:W-:Y:S01]  /*5a10*/  SEL R100, R100, RZ, P1 ;  /* 0x000000ff64647207 */ /* 0x000fe20000800000 */
[----:B-----5:R5:W-:Y:S02]  /*5a20*/  SYNCS.ARRIVE.TRANS64.RED.A1T0 RZ, [R0+URZ], RZ ;  /* 0x000000ff00ff79a7 */ /* 0x020be400081004ff */
[----:B-----5:R-:W-:Y:S04]  /*5a30*/  SEL R0, RZ, 0x1, P1 ;  /* 0x00000001ff007807 */ /* 0x020fe80000800000 */
[----:B---3--:R-:W-:Y:S02]  /*5a40*/  LOP3.LUT R99, R99, R0, RZ, 0x3c, !PT ;  /* 0x0000000063637212 */ /* 0x008fe400078e3cff */
.L_x_91:
[----:B------:R-:W-:Y:S05]  /*5a50*/  BSYNC B1 ;  /* 0x0000000000017941 */ /* 0x000fea0003800000 */
.L_x_90:
[----:B------:R-:W-:Y:S04]  /*5a60*/  SHF.R.U32.HI R3, RZ, 0x15, R48 ;  /* 0x00000015ff037819 */ /* 0x000fe80000011630 */
[----:B------:R-:W-:Y:S01]  /*5a70*/  LOP3.LUT P1, RZ, R3, 0x3, R96, 0x48, !PT ;  /* 0x0000000303ff7812 */ /* 0x000fe20007824860 */
[----:B------:R-:W-:Y:S01]  /*5a80*/  @!UPT UIADD3 URZ, UPT, UPT, URZ, URZ, URZ ;  /* 0x000000fffffff290 */ /* 0x000fe2000fffe0ff */
[----:B----4-:R-:W-:Y:S11]  /*5a90*/  @P0 BRA `(.L_x_95) ;  /* 0x0000000000080947 */ /* 0x010ff60003800000 */
[----:B------:R-:W3:Y:S02]  /*5aa0*/  SYNCS.PHASECHK.TRANS64.TRYWAIT P0, [R108+URZ+0xb0], R7 ;  /* 0x0000b0076c0075a7 */ /* 0x000ee400080011ff */
[----:B---3--:R-:W-:Y:S05]  /*5ab0*/  @!P0 BRA `(.L_x_96) ;  /* 0x0000003c00cc8947 */ /* 0x008fea0003800000 */
.L_x_95:
[----:B------:R-:W-:Y:S05]  /*5ac0*/  @!P1 BRA `(.L_x_97) ;  /* 0x0000000000409947 */ /* 0x000fea0003800000 */
[----:B------:R-:W4:Y:S01]  /*5ad0*/  LDCU.64 UR8, c[0x4][0x78] ;  /* 0x01000f00ff0877ac */ /* 0x000f220008000a00 */
[----:B------:R-:W-:Y:S01]  /*5ae0*/  MOV R3, 0x0 ;  /* 0x0000000000037802 */ /* 0x000fe20000000f00 */
[----:B------:R-:W-:Y:S02]  /*5af0*/  HFMA2 R12, -RZ, RZ, 0, 5.9604644775390625e-08 ;  /* 0x00000001ff0c7431 */ /* 0x000fe400000001ff */
[----:B------:R-:W-:Y:S02]  /*5b00*/  IMAD.MOV.U32 R8, RZ, RZ, 0x192 ;  /* 0x00000192ff087424 */ /* 0x000fe400078e00ff */
[----:B------:R-:W-:Y:S01]  /*5b10*/  IMAD.MOV.U32 R13, RZ, RZ, RZ ;  /* 0x000000ffff0d7224 */ /* 0x000fe200078e00ff */
[----:B------:R-:W3:Y:S01]  /*5b20*/  LDCU.64 UR6, c[0x4][0x80] ;  /* 0x01001000ff0677ac */ /* 0x000ee20008000a00 */
[----:B-1----:R-:W1:Y:S01]  /*5b30*/  LDC.64 R2, c[0x4][R3] ;  /* 0x0100000003027b82 */ /* 0x002e620000000a00 */
[----:B------:R-:W5:Y:S01]  /*5b40*/  LDCU.64 UR4, c[0x4][0x18] ;  /* 0x01000300ff0477ac */ /* 0x000f620008000a00 */
[----:B----4-:R-:W-:Y:S01]  /*5b50*/  MOV R5, UR9 ;  /* 0x0000000900057c02 */ /* 0x010fe20008000f00 */
[----:B------:R-:W-:Y:S01]  /*5b60*/  IMAD.U32 R4, RZ, RZ, UR8 ;  /* 0x00000008ff047e24 */ /* 0x000fe2000f8e00ff */
[----:B---3--:R-:W-:Y:S01]  /*5b70*/  MOV R7, UR7 ;  /* 0x0000000700077c02 */ /* 0x008fe20008000f00 */
[----:B------:R-:W-:Y:S01]  /*5b80*/  IMAD.U32 R6, RZ, RZ, UR6 ;  /* 0x00000006ff067e24 */ /* 0x000fe2000f8e00ff */
[----:B-----5:R-:W-:Y:S01]  /*5b90*/  MOV R11, UR5 ;  /* 0x00000005000b7c02 */ /* 0x020fe20008000f00 */
[----:B------:R-:W-:Y:S02]  /*5ba0*/  IMAD.U32 R10, RZ, RZ, UR4 ;  /* 0x00000004ff0a7e24 */ /* 0x000fe4000f8e00ff */
[----:B------:R-:W-:Y:S07]  /*5bb0*/  LEPC R20, `(.L_x_97) ;  /* 0x000000001014794e */ /* 0x000fee0000000000 */
[----:B-12---:R-:W-:Y:S05]  /*5bc0*/  CALL.ABS.NOINC R2 ;  /* 0x0000000002007343 */ /* 0x006fea0003c00000 */
.L_x_97:
[----:B------:R-:W-:Y:S05]  /*5bd0*/  WARPSYNC.ALL ;  /* 0x0000000000007948 */ /* 0x000fea0003800000 */
[----:B------:R-:W-:Y:S01]  /*5be0*/  R2UR UR4, R48 ;  /* 0x00000000300472ca */ /* 0x000fe200000e0000 */
[----:B------:R-:W-:Y:S01]  /*5bf0*/  BSSY.RECONVERGENT B0, `(.L_x_98) ;  /* 0x00000a1000007945 */ /* 0x000fe20003800200 */
[C---:B------:R-:W-:Y:S02]  /*5c00*/  SHF.L.U32 R51, R56.reuse, 0x10, RZ ;  /* 0x0000001038337819 */ /* 0x040fe400000006ff */
[C---:B------:R-:W-:Y:S02]  /*5c10*/  PRMT R49, R56.reuse, 0x8880, RZ ;  /* 0x0000888038317816 */ /* 0x040fe400000000ff */
[----:B------:R-:W-:Y:S02]  /*5c20*/  SHF.R.S32.HI R51, RZ, 0x18, R51 ;  /* 0x00000018ff337819 */ /* 0x000fe40000011433 */
[----:B------:R-:W-:Y:S02]  /*5c30*/  SHF.L.U32 R52, R56, 0x8, RZ ;  /* 0x0000000838347819 */ /* 0x000fe400000006ff */
[C---:B------:R-:W-:Y:S02]  /*5c40*/  PRMT R54, R58.reuse, 0x8880, RZ ;  /* 0x000088803a367816 */ /* 0x040fe400000000ff */
[----:B------:R-:W-:Y:S01]  /*5c50*/  SHF.L.U32 R53, R58, 0x8, RZ ;  /* 0x000000083a357819 */ /* 0x000fe200000006ff */
[----:B-1-3--:R-:W-:Y:S01]  /*5c60*/  LDTM.16dp32bit_t0_t15.x32 R4, tmem[UR4] ;  /* 0x00000004000479ee */ /* 0x00afe20008a80000 */
[----:B------:R-:W2:Y:S01]  /*5c70*/  LDTM.16dp32bit_t16_t31.x32 R4, tmem[UR4+0x20] ;  /* 0x00002004000479ee */ /* 0x000ea20008aa0000 */
[----:B------:R-:W-:Y:S02]  /*5c80*/  IADD3 R67, PT, PT, R95, UR49, RZ ;  /* 0x000000315f437c10 */ /* 0x000fe4000fffe0ff */
[----:B------:R-:W-:Y:S02]  /*5c90*/  SHF.L.U32 R66, R97, 0x4, RZ ;  /* 0x0000000461427819 */ /* 0x000fe400000006ff */
[----:B------:R-:W-:Y:S02]  /*5ca0*/  SHF.R.S32.HI R53, RZ, 0x18, R53 ;  /* 0x00000018ff357819 */ /* 0x000fe40000011435 */
[----:B------:R-:W-:Y:S02]  /*5cb0*/  IADD3 R109, PT, PT, R67, R66, RZ ;  /* 0x00000042436d7210 */ /* 0x000fe40007ffe0ff */
[----:B------:R-:W-:Y:S02]  /*5cc0*/  ISETP.NE.AND P0, PT, R105, RZ, PT ;  /* 0x000000ff6900720c */ /* 0x000fe40003f05270 */
[----:B------:R-:W-:Y:S01]  /*5cd0*/  ISETP.NE.AND P6, PT, R72, RZ, PT ;  /* 0x000000ff4800720c */ /* 0x000fe20003fc5270 */
[----:B--2---:R-:W-:Y:S11]  /*5ce0*/  IMAD R0, R47, R4, RZ ;  /* 0x000000042f007224 */ /* 0x004ff600078e02ff */
[----:B------:R-:W-:Y:S01]  /*5cf0*/  @!UPT UIADD3 URZ, UPT, UPT, URZ, URZ, URZ ;  /* 0x000000fffffff290 */ /* 0x000fe2000fffe0ff */
[----:B------:R-:W-:Y:S01]  /*5d00*/  @P6 SHF.L.U32 R74, R99, 0x1f, RZ ;  /* 0x0000001f634a6819 */ /* 0x000fe200000006ff */
[----:B------:R-:W-:Y:S02]  /*5d10*/  IMAD R2, R47, R5, RZ ;  /* 0x000000052f027224 */ /* 0x000fe400078e02ff */
[----:B------:R-:W-:Y:S01]  /*5d20*/  IMAD R0, R49, R50, R0 ;  /* 0x0000003231007224 */ /* 0x000fe200078e0200 */
[----:B------:R-:W-:Y:S01]  /*5d30*/  SHF.R.S32.HI R49, RZ, 0x18, R52 ;  /* 0x00000018ff317819 */ /* 0x000fe20000011434 */
[----:B------:R-:W-:Y:S01]  /*5d40*/  IMAD R3, R47, R6, RZ ;  /* 0x000000062f037224 */ /* 0x000fe200078e02ff */
[----:B------:R-:W-:Y:S01]  /*5d50*/  SHF.L.U32 R52, R57, 0x10, RZ ;  /* 0x0000001039347819 */ /* 0x000fe200000006ff */
[-C--:B------:R-:W-:Y:S01]  /*5d60*/  IMAD R2, R51, R50.reuse, R2 ;  /* 0x0000003233027224 */ /* 0x080fe200078e0202 */
[----:B------:R-:W-:Y:S01]  /*5d70*/  SHF.R.S32.HI R51, RZ, 0x18, R56 ;  /* 0x00000018ff337819 */ /* 0x000fe20000011438 */
[----:B------:R-:W-:Y:S02]  /*5d80*/  IMAD R7, R47, R7, RZ ;  /* 0x000000072f077224 */ /* 0x000fe400078e02ff */
[-C--:B------:R-:W-:Y:S01]  /*5d90*/  IMAD R3, R49, R50.reuse, R3 ;  /* 0x0000003231037224 */ /* 0x080fe200078e0203 */
[----:B------:R-:W-:Y:S01]  /*5da0*/  PRMT R49, R57, 0x8880, RZ ;  /* 0x0000888039317816 */ /* 0x000fe200000000ff */
[----:B------:R-:W-:Y:S01]  /*5db0*/  IMAD R7, R51, R50, R7 ;  /* 0x0000003233077224 */ /* 0x000fe200078e0207 */
[----:B------:R-:W-:Y:S01]  /*5dc0*/  SHF.R.S32.HI R51, RZ, 0x18, R52 ;  /* 0x00000018ff337819 */ /* 0x000fe20000011434 */
[----:B------:R-:W-:Y:S02]  /*5dd0*/  IMAD R4, R47, R8, RZ ;  /* 0x000000082f047224 */ /* 0x000fe400078e02ff */
[----:B------:R-:W-:Y:S01]  /*5de0*/  IMAD.SHL.U32 R52, R57, 0x100, RZ ;  /* 0x0000010039347824 */ /* 0x000fe200078e00ff */
[----:B------:R-:W-:Y:S01]  /*5df0*/  I2IP.S8.S32.SAT R55, R7, R3, RZ ;  /* 0x0000000307377239 */ /* 0x000fe200000014ff */
[----:B------:R-:W-:Y:S02]  /*5e00*/  IMAD R5, R47, R9, RZ ;  /* 0x000000092f057224 */ /* 0x000fe400078e02ff */
[----:B------:R-:W-:Y:S01]  /*5e10*/  IMAD R4, R49, R50, R4 ;  /* 0x0000003231047224 */ /* 0x000fe200078e0204 */
[----:B------:R-:W-:Y:S01]  /*5e20*/  SHF.R.S32.HI R49, RZ, 0x18, R52 ;  /* 0x00000018ff317819 */ /* 0x000fe20000011434 */
[----:B------:R-:W-:Y:S01]  /*5e30*/  IMAD R6, R47, R10, RZ ;  /* 0x0000000a2f067224 */ /* 0x000fe200078e02ff */
[----:B------:R-:W-:Y:S01]  /*5e40*/  I2IP.S8.S32.SAT R68, R2, R0, R55 ;  /* 0x0000000002447239 */ /* 0x000fe20000001437 */
[-C--:B------:R-:W-:Y:S01]  /*5e50*/  IMAD R5, R51, R50.reuse, R5 ;  /* 0x0000003233057224 */ /* 0x080fe200078e0205 */
[----:B------:R-:W-:Y:S01]  /*5e60*/  SHF.L.U32 R52, R58, 0x10, RZ ;  /* 0x000000103a347819 */ /* 0x000fe200000006ff */
[----:B------:R-:W-:Y:S01]  /*5e70*/  IMAD R11, R47, R11, RZ ;  /* 0x0000000b2f0b7224 */ /* 0x000fe200078e02ff */
[----:B------:R-:W-:Y:S01]  /*5e80*/  SHF.R.S32.HI R51, RZ, 0x18, R57 ;  /* 0x00000018ff337819 */ /* 0x000fe20000011439 */
[----:B------:R-:W-:Y:S01]  /*5e90*/  IMAD R6, R49, R50, R6 ;  /* 0x0000003231067224 */ /* 0x000fe200078e0206 */
[----:B------:R-:W-:Y:S01]  /*5ea0*/  SHF.R.S32.HI R52, RZ, 0x18, R52 ;  /* 0x00000018ff347819 */ /* 0x000fe20000011434 */
[C---:B------:R-:W-:Y:S02]  /*5eb0*/  IMAD R8, R47.reuse, R12, RZ ;  /* 0x0000000c2f087224 */ /* 0x040fe400078e02ff */
[----:B------:R-:W-:Y:S02]  /*5ec0*/  IMAD.MOV.U32 R49, RZ, RZ, R54 ;  /* 0x000000ffff317224 */ /* 0x000fe400078e0036 */
[----:B------:R-:W-:Y:S02]  /*5ed0*/  IMAD R9, R47, R13, RZ ;  /* 0x0000000d2f097224 */ /* 0x000fe400078e02ff */
[----:B------:R-:W-:Y:S01]  /*5ee0*/  IMAD R11, R51, R50, R11 ;  /* 0x00000032330b7224 */ /* 0x000fe200078e020b */
[----:B------:R-:W-:Y:S01]  /*5ef0*/  SHF.R.S32.HI R51, RZ, 0x18, R58 ;  /* 0x00000018ff337819 */ /* 0x000fe2000001143a */
[----:B------:R-:W-:Y:S02]  /*5f00*/  IMAD R10, R47, R14, RZ ;  /* 0x0000000e2f0a7224 */ /* 0x000fe400078e02ff */
[----:B------:R-:W-:Y:S01]  /*5f10*/  IMAD R8, R49, R50, R8 ;  /* 0x0000003231087224 */ /* 0x000fe200078e0208 */
[----:B------:R-:W-:Y:S01]  /*5f20*/  I2IP.S8.S32.SAT R69, R11, R6, RZ ;  /* 0x000000060b457239 */ /* 0x000fe200000014ff */
[----:B------:R-:W-:Y:S01]  /*5f30*/  IMAD R15, R47, R15, RZ ;  /* 0x0000000f2f0f7224 */ /* 0x000fe200078e02ff */
[----:B------:R-:W-:Y:S01]  /*5f40*/  PRMT R49, R59, 0x8880, RZ ;  /* 0x000088803b317816 */ /* 0x000fe200000000ff */
[----:B------:R-:W-:Y:S01]  /*5f50*/  IMAD R9, R52, R50, R9 ;  /* 0x0000003234097224 */ /* 0x000fe200078e0209 */
[----:B------:R-:W-:Y:S01]  /*5f60*/  I2IP.S8.S32.SAT R69, R5, R4, R69 ;  /* 0x0000000405457239 */ /* 0x000fe20000001445 */
[-C--:B------:R-:W-:Y:S01]  /*5f70*/  IMAD R10, R53, R50.reuse, R10 ;  /* 0x00000032350a7224 */ /* 0x080fe200078e020a */
[----:B------:R-:W-:Y:S01]  /*5f80*/  SHF.L.U32 R53, R59, 0x8, RZ ;  /* 0x000000083b357819 */ /* 0x000fe200000006ff */
[----:B------:R-:W-:Y:S01]  /*5f90*/  IMAD R15, R51, R50, R15 ;  /* 0x00000032330f7224 */ /* 0x000fe200078e020f */
[----:B------:R-:W-:Y:S01]  /*5fa0*/  SHF.L.U32 R51, R59, 0x10, RZ ;  /* 0x000000103b337819 */ /* 0x000fe200000006ff */
[C---:B------:R-:W-:Y:S01]  /*5fb0*/  IMAD R12, R47.reuse, R16, RZ ;  /* 0x000000102f0c7224 */ /* 0x040fe200078e02ff */
[----:B------:R-:W-:Y:S01]  /*5fc0*/  SHF.R.S32.HI R53, RZ, 0x18, R53 ;  /* 0x00000018ff357819 */ /* 0x000fe20000011435 */
[C---:B------:R-:W-:Y:S01]  /*5fd0*/  IMAD R13, R47.reuse, R17, RZ ;  /* 0x000000112f0d7224 */ /* 0x040fe200078e02ff */
[----:B------:R-:W-:Y:S01]  /*5fe0*/  SHF.R.S32.HI R51, RZ, 0x18, R51 ;  /* 0x00000018ff337819 */ /* 0x000fe20000011433 */
[----:B------:R-:W-:Y:S01]  /*5ff0*/  IMAD R14, R47, R18, RZ ;  /* 0x000000122f0e7224 */ /* 0x000fe200078e02ff */
[----:B------:R-:W-:Y:S01]  /*6000*/  I2IP.S8.S32.SAT R70, R15, R10, RZ ;  /* 0x0000000a0f467239 */ /* 0x000fe200000014ff */
[----:B------:R-:W-:Y:S01]  /*6010*/  IMAD R12, R49, R50, R12 ;  /* 0x00000032310c7224 */ /* 0x000fe200078e020c */
[----:B------:R-:W-:Y:S01]  /*6020*/  SHF.R.S32.HI R49, RZ, 0x18, R59 ;  /* 0x00000018ff317819 */ /* 0x000fe2000001143b */
[----:B------:R-:W-:Y:S01]  /*6030*/  IMAD R19, R47, R19, RZ ;  /* 0x000000132f137224 */ /* 0x000fe200078e02ff */
[----:B------:R-:W-:Y:S01]  /*6040*/  I2IP.S8.S32.SAT R70, R9, R8, R70 ;  /* 0x0000000809467239 */ /* 0x000fe20000001446 */
[-C--:B------:R-:W-:Y:S01]  /*6050*/  IMAD R13, R51, R50.reuse, R13 ;  /* 0x00000032330d7224 */ /* 0x080fe200078e020d */
[C---:B------:R-:W-:Y:S01]  /*6060*/  PRMT R51, R60.reuse, 0x8880, RZ ;  /* 0x000088803c337816 */ /* 0x040fe200000000ff */
[-C--:B------:R-:W-:Y:S01]  /*6070*/  IMAD R14, R53, R50.reuse, R14 ;  /* 0x00000032350e7224 */ /* 0x080fe200078e020e */
[----:B------:R-:W-:Y:S01]  /*6080*/  PRMT R53, R61, 0x8880, RZ ;  /* 0x000088803d357816 */ /* 0x000fe200000000ff */
[----:B------:R-:W-:Y:S01]  /*6090*/  IMAD R19, R49, R50, R19 ;  /* 0x0000003231137224 */ /* 0x000fe200078e0213 */
[----:B------:R-:W-:Y:S01]  /*60a0*/  MOV R49, R51 ;  /* 0x0000003300317202 */ /* 0x000fe20000000f00 */
[----:B------:R-:W-:Y:S02]  /*60b0*/  IMAD R16, R47, R20, RZ ;  /* 0x000000142f107224 */ /* 0x000fe400078e02ff */
[C---:B------:R-:W-:Y:S01]  /*60c0*/  IMAD.U32 R52, R60.reuse, 0x10000, RZ ;  /* 0x000100003c347824 */ /* 0x040fe200078e00ff */
[----:B------:R-:W-:Y:S01]  /*60d0*/  I2IP.S8.S32.SAT R71, R19, R14, RZ ;  /* 0x0000000e13477239 */ /* 0x000fe200000014ff */
[----:B------:R-:W-:Y:S01]  /*60e0*/  IMAD R16, R49, R50, R16 ;  /* 0x0000003231107224 */ /* 0x000fe200078e0210 */
[----:B------:R-:W-:Y:S01]  /*60f0*/  SHF.L.U32 R49, R60, 0x8, RZ ;  /* 0x000000083c317819 */ /* 0x000fe200000006ff */
[C---:B------:R-:W-:Y:S01]  /*6100*/  IMAD R17, R47.reuse, R21, RZ ;  /* 0x000000152f117224 */ /* 0x040fe200078e02ff */
[----:B------:R-:W-:Y:S01]  /*6110*/  SHF.R.S32.HI R51, RZ, 0x18, R52 ;  /* 0x00000018ff337819 */ /* 0x000fe20000011434 */
[C---:B------:R-:W-:Y:S01]  /*6120*/  IMAD R18, R47.reuse, R22, RZ ;  /* 0x000000162f127224 */ /* 0x040fe200078e02ff */
[----:B------:R-:W-:Y:S01]  /*6130*/  SHF.R.S32.HI R49, RZ, 0x18, R49 ;  /* 0x00000018ff317819 */ /* 0x000fe20000011431 */
[----:B------:R-:W-:Y:S01]  /*6140*/  IMAD R23, R47, R23, RZ ;  /* 0x000000172f177224 */ /* 0x000fe200078e02ff */
[----:B------:R-:W-:Y:S01]  /*6150*/  I2IP.S8.S32.SAT R71, R13, R12, R71 ;  /* 0x0000000c0d477239 */ /* 0x000fe20000001447 */
[----:B------:R-:W-:Y:S01]  /*6160*/  IMAD R17, R51, R50, R17 ;  /* 0x0000003233117224 */ /* 0x000fe200078e0211 */
[C---:B------:R-:W-:Y:S01]  /*6170*/  SHF.L.U32 R52, R61.reuse, 0x10, RZ ;  /* 0x000000103d347819 */ /* 0x040fe200000006ff */
[----:B------:R-:W-:Y:S01]  /*6180*/  IMAD.SHL.U32 R54, R61, 0x100, RZ ;  /* 0x000001003d367824 */ /* 0x000fe200078e00ff */
[----:B------:R-:W-:Y:S01]  /*6190*/  SHF.R.S32.HI R51, RZ, 0x18, R60 ;  /* 0x00000018ff337819 */ /* 0x000fe2000001143c */
[----:B------:R-:W-:Y:S01]  /*61a0*/  IMAD R20, R47, R24, RZ ;  /* 0x000000182f147224 */ /* 0x000fe200078e02ff */
[----:B------:R1:W-:Y:S01]  /*61b0*/  STS.128 [R95+UR49+0x4200], R68 ;  /* 0x004200445f007988 */ /* 0x0003e20008000c31 */
[-C--:B------:R-:W-:Y:S01]  /*61c0*/  IMAD R18, R49, R50.reuse, R18 ;  /* 0x0000003231127224 */ /* 0x080fe200078e0212 */
[----:B------:R-:W-:Y:S01]  /*61d0*/  SHF.R.S32.HI R52, RZ, 0x18, R52 ;  /* 0x00000018ff347819 */ /* 0x000fe20000011434 */
[----:B------:R-:W-:Y:S01]  /*61e0*/  IMAD R21, R47, R25, RZ ;  /* 0x000000192f157224 */ /* 0x000fe200078e02ff */
[----:B------:R-:W-:Y:S01]  /*61f0*/  SHF.R.S32.HI R49, RZ, 0x18, R54 ;  /* 0x00000018ff317819 */ /* 0x000fe20000011436 */
[----:B------:R-:W-:Y:S01]  /*6200*/  IMAD R23, R51, R50, R23 ;  /* 0x0000003233177224 */ /* 0x000fe200078e0217 */
[----:B------:R-:W-:Y:S01]  /*6210*/  SHF.R.S32.HI R51, RZ, 0x18, R61 ;  /* 0x00000018ff337819 */ /* 0x000fe2000001143d */
[----:B------:R-:W-:Y:S01]  /*6220*/  IMAD R22, R47, R26, RZ ;  /* 0x0000001a2f167224 */ /* 0x000fe200078e02ff */
[----:B------:R-:W-:Y:S01]  /*6230*/  SHF.R.S32.HI R54, RZ, 0x18, R63 ;  /* 0x00000018ff367819 */ /* 0x000fe2000001143f */
[----:B------:R-:W-:Y:S01]  /*6240*/  IMAD R20, R53, R50, R20 ;  /* 0x0000003235147224 */ /* 0x000fe200078e0214 */
[----:B------:R-:W-:Y:S01]  /*6250*/  I2IP.S8.S32.SAT R76, R23, R18, RZ ;  /* 0x00000012174c7239 */ /* 0x000fe200000014ff */
[----:B------:R-:W-:Y:S01]  /*6260*/  IMAD R27, R47, R27, RZ ;  /* 0x0000001b2f1b7224 */ /* 0x000fe200078e02ff */
[----:B------:R-:W-:Y:S01]  /*6270*/  SHF.L.U32 R53, R62, 0x8, RZ ;  /* 0x000000083e357819 */ /* 0x000fe200000006ff */
[-C--:B------:R-:W-:Y:S01]  /*6280*/  IMAD R21, R52, R50.reuse, R21 ;  /* 0x0000003234157224 */ /* 0x080fe200078e0215 */
[C---:B------:R-:W-:Y:S01]  /*6290*/  SHF.L.U32 R52, R62.reuse, 0x10, RZ ;  /* 0x000000103e347819 */ /* 0x040fe200000006ff */
[----:B------:R-:W-:Y:S01]  /*62a0*/  IMAD R22, R49, R50, R22 ;  /* 0x0000003231167224 */ /* 0x000fe200078e0216 */
[----:B------:R-:W-:Y:S01]  /*62b0*/  PRMT R49, R62, 0x8880, RZ ;  /* 0x000088803e317816 */ /* 0x000fe200000000ff */
[----:B------:R-:W-:Y:S01]  /*62c0*/  IMAD R24, R47, R28, RZ ;  /* 0x0000001c2f187224 */ /* 0x000fe200078e02ff */
[----:B------:R-:W-:Y:S01]  /*62d0*/  I2IP.S8.S32.SAT R76, R17, R16, R76 ;  /* 0x00000010114c7239 */ /* 0x000fe2000000144c */
[----:B------:R-:W-:Y:S01]  /*62e0*/  IMAD R27, R51, R50, R27 ;  /* 0x00000032331b7224 */ /* 0x000fe200078e021b */
[----:B------:R-:W-:Y:S01]  /*62f0*/  SHF.R.S32.HI R51, RZ, 0x18, R52 ;  /* 0x00000018ff337819 */ /* 0x000fe20000011434 */
[C---:B------:R-:W-:Y:S01]  /*6300*/  IMAD R25, R47.reuse, R29, RZ ;  /* 0x0000001d2f197224 */ /* 0x040fe200078e02ff */
[----:B------:R-:W-:Y:S01]  /*6310*/  SHF.R.S32.HI R53, RZ, 0x18, R53 ;  /* 0x00000018ff357819 */ /* 0x000fe20000011435 */
[----:B------:R-:W-:Y:S01]  /*6320*/  IMAD R26, R47, R30, RZ ;  /* 0x0000001e2f1a7224 */ /* 0x000fe200078e02ff */
[----:B------:R-:W-:Y:S01]  /*6330*/  I2IP.S8.S32.SAT R77, R27, R22, RZ ;  /* 0x000000161b4d7239 */ /* 0x000fe200000014ff */
[-C--:B------:R-:W-:Y:S01]  /*6340*/  IMAD R24, R49, R50.reuse, R24 ;  /* 0x0000003231187224 */ /* 0x080fe200078e0218 */
[----:B------:R-:W-:Y:S01]  /*6350*/  SHF.L.U32 R52, R63, 0x10, RZ ;  /* 0x000000103f347819 */ /* 0x000fe200000006ff */
[----:B------:R-:W-:Y:S01]  /*6360*/  IMAD R25, R51, R50, R25 ;  /* 0x0000003233197224 */ /* 0x000fe200078e0219 */
[----:B------:R-:W-:Y:S01]  /*6370*/  I2IP.S8.S32.SAT R77, R21, R20, R77 ;  /* 0x00000014154d7239 */ /* 0x000fe2000000144d */
[----:B------:R-:W-:Y:S01]  /*6380*/  IMAD R26, R53, R50, R26 ;  /* 0x00000032351a7224 */ /* 0x000fe200078e021a */
[----:B------:R-:W-:Y:S01]  /*6390*/  SHF.R.S32.HI R49, RZ, 0x18, R62 ;  /* 0x00000018ff317819 */ /* 0x000fe2000001143e */
[----:B------:R-:W-:Y:S01]  /*63a0*/  IMAD R31, R47, R31, RZ ;  /* 0x0000001f2f1f7224 */ /* 0x000fe200078e02ff */
[C---:B------:R-:W-:Y:S01]  /*63b0*/  PRMT R51, R63.reuse, 0x8880, RZ ;  /* 0x000088803f337816 */ /* 0x040fe200000000ff */
[----:B------:R-:W-:Y:S01]  /*63c0*/  IMAD.SHL.U32 R53, R63, 0x100, RZ ;  /* 0x000001003f357824 */ /* 0x000fe200078e00ff */
[----:B------:R-:W-:Y:S01]  /*63d0*/  SHF.R.S32.HI R52, RZ, 0x18, R52 ;  /* 0x00000018ff347819 */ /* 0x000fe20000011434 */
[C---:B------:R-:W-:Y:S02]  /*63e0*/  IMAD R28, R47.reuse, R32, RZ ;  /* 0x000000202f1c7224 */ /* 0x040fe400078e02ff */
[----:B------:R-:W-:Y:S01]  /*63f0*/  IMAD R29, R47, R33, RZ ;  /* 0x000000212f1d7224 */ /* 0x000fe200078e02ff */
[----:B------:R-:W-:Y:S01]  /*6400*/  SHF.R.S32.HI R53, RZ, 0x18, R53 ;  /* 0x00000018ff357819 */ /* 0x000fe20000011435 */
[-C--:B------:R-:W-:Y:S02]  /*6410*/  IMAD R31, R49, R50.reuse, R31 ;  /* 0x00000032311f7224 */ /* 0x080fe400078e021f */
[----:B------:R-:W-:Y:S02]  /*6420*/  IMAD R28, R51, R50, R28 ;  /* 0x00000032331c7224 */ /* 0x000fe400078e021c */
[----:B------:R-:W-:Y:S01]  /*6430*/  IMAD R30, R47, R34, RZ ;  /* 0x000000222f1e7224 */ /* 0x000fe200078e02ff */
[----:B------:R-:W-:Y:S01]  /*6440*/  I2IP.S8.S32.SAT R55, R31, R26, RZ ;  /* 0x0000001a1f377239 */ /* 0x000fe200000014ff */
[----:B------:R-:W-:Y:S02]  /*6450*/  IMAD R29, R52, R50, R29 ;  /* 0x00000032341d7224 */ /* 0x000fe400078e021d */
[----:B------:R-:W-:Y:S01]  /*6460*/  IMAD R35, R47, R35, RZ ;  /* 0x000000232f237224 */ /* 0x000fe200078e02ff */
[----:B------:R-:W-:Y:S01]  /*6470*/  I2IP.S8.S32.SAT R78, R25, R24, R55 ;  /* 0x00000018194e7239 */ /* 0x000fe20000001437 */
[-C--:B------:R-:W-:Y:S01]  /*6480*/  IMAD R30, R53, R50.reuse, R30 ;  /* 0x00000032351e7224 */ /* 0x080fe200078e021e */
[----:B------:R-:W-:Y:S01]  /*6490*/  LEA R55, R100, UR49, 0x3 ;  /* 0x0000003164377c11 */ /* 0x000fe2000f8e18ff */
[----:B------:R-:W-:Y:S05]  /*64a0*/  IMAD R35, R54, R50, R35 ;  /* 0x0000003236237224 */ /* 0x000fea00078e0223 */
[----:B------:R-:W-:Y:S04]  /*64b0*/  I2IP.S8.S32.SAT R73, R35, R30, RZ ;  /* 0x0000001e23497239 */ /* 0x000fe800000014ff */
[----:B------:R-:W-:Y:S05]  /*64c0*/  I2IP.S8.S32.SAT R79, R29, R28, R73 ;  /* 0x0000001c1d4f7239 */ /* 0x000fea0000001449 */
[----:B------:R1:W-:Y:S01]  /*64d0*/  STS.128 [R109+0x4210], R76 ;  /* 0x0042104c6d007388 */ /* 0x0003e20000000c00 */
[----:B------:R-:W-:Y:S01]  /*64e0*/  @!PT LDS RZ, [RZ] ;  /* 0x00000000fffff984 */ /* 0x000fe20000000800 */
[----:B------:R-:W-:Y:S01]  /*64f0*/  @!PT LDS RZ, [RZ] ;  /* 0x00000000fffff984 */ /* 0x000fe20000000800 */
[----:B------:R-:W-:Y:S01]  /*6500*/  @!PT LDS RZ, [RZ] ;  /* 0x00000000fffff984 */ /* 0x000fe20000000800 */
[----:B------:R-:W-:Y:S01]  /*6510*/  @!PT LDS RZ, [RZ] ;  /* 0x00000000fffff984 */ /* 0x000fe20000000800 */
[----:B------:R2:W-:Y:S07]  /*6520*/  MEMBAR.ALL.CTA ;  /* 0x0000000000007992 */ /* 0x0005ee0000008000 */
[----:B--2---:R-:W2:Y:S02]  /*6530*/  FENCE.VIEW.ASYNC.S ;  /* 0x00000000000073c6 */ /* 0x004ea40000000000 */
[----:B--2---:R-:W-:Y:S06]  /*6540*/  BAR.SYNC.DEFER_BLOCKING 0x1, 0x80 ;  /* 0x0042000000007b1d */ /* 0x004fec0000010000 */
[----:B------:R-:W-:Y:S05]  /*6550*/  @P0 BRA `(.L_x_99) ;  /* 0x0000000000280947 */ /* 0x000fea0003800000 */
[----:B------:R-:W-:Y:S02]  /*6560*/  UIADD3 UR4, UPT, UPT, UR49, 0x4200, URZ ;  /* 0x0000420031047890 */ /* 0x000fe4000fffe0ff */
[----:B------:R-:W-:Y:S01]  /*6570*/  UIADD3 UR6, UP0, UPT, UR52, 0x680, URZ ;  /* 0x0000068034067890 */ /* 0x000fe2000ff1e0ff */
[----:B------:R-:W-:Y:S03]  /*6580*/  UMOV UR43, UR36 ;  /* 0x00000024002b7c82 */ /* 0x000fe60008000000 */
[----:B------:R-:W-:Y:S01]  /*6590*/  MOV R104, UR4 ;  /* 0x0000000400687c02 */ /* 0x000fe20008000f00 */
[----:B------:R-:W-:Y:S03]  /*65a0*/  UIADD3.X UR7, UPT, UPT, URZ, UR53, URZ, UP0, !UPT ;  /* 0x00000035ff077290 */ /* 0x000fe600087fe4ff */
[----:B------:R-:W-:Y:S11]  /*65b0*/  R2UR UR40, R104 ;  /* 0x00000000682872ca */ /* 0x000ff600000e0000 */
[----:B------:R-:W-:Y:S02]  /*65c0*/  @!UPT UIADD3 URZ, UPT, UPT, URZ, URZ, URZ ;  /* 0x000000fffffff290 */ /* 0x000fe4000fffe0ff */
[----:B------:R2:W-:Y:S01]  /*65d0*/  UTMASTG.3D [UR40], [UR6] ;  /* 0x00000028060073b5 */ /* 0x0005e20008010000 */
[----:B------:R0:W-:Y:S01]  /*65e0*/  UTMACMDFLUSH ;  /* 0x00000000000079b7 */ /* 0x0001e20000000000 */
[----:B--2---:R-:W-:Y:S04]  /*65f0*/  DEPBAR.LE SB0, 0x1 ;  /* 0x000080400000791a */ /* 0x004fe80000000000 */
.L_x_99:
[----:B------:R-:W-:Y:S05]  /*6600*/  BSYNC.RECONVERGENT B0 ;  /* 0x0000000000007941 */ /* 0x000fea0003800200 */
.L_x_98:
[----:B------:R-:W-:Y:S06]  /*6610*/  BAR.SYNC.DEFER_BLOCKING 0x1, 0x80 ;  /* 0x0042000000007b1d */ /* 0x000fec0000010000 */
[----:B------:R-:W2:Y:S01]  /*6620*/  @P6 SYNCS.PHASECHK.TRANS64.TRYWAIT P0, [R55+URZ+0x40], R74 ;  /* 0x0000404a370065a7 */ /* 0x000ea200080011ff */
[----:B------:R-:W-:Y:S01]  /*6630*/  BSSY B1, `(.L_x_100) ;  /* 0x000001f000017945 */ /* 0x000fe20003800000 */
[----:B--2---:R-:W-:Y:S03]  /*6640*/  @P6 SEL R64, RZ, 0x1, !P0 ;  /* 0x00000001ff406807 */ /* 0x004fe60004000000 */
[----:B------:R-:W-:Y:S05]  /*6650*/  @!P6 BRA `(.L_x_101) ;  /* 0x000000000070e947 */ /* 0x000fea0003800000 */
[----:B------:R-:W-:Y:S01]  /*6660*/  ISETP.NE.AND P1, PT, R65, RZ, PT ;  /* 0x000000ff4100720c */ /* 0x000fe20003f25270 */
[----:B------:R-:W-:Y:S01]  /*6670*/  BSSY B0, `(.L_x_102) ;  /* 0x0000008000007945 */ /* 0x000fe20003800000 */
[----:B------:R-:W-:Y:S11]  /*6680*/  ISETP.NE.AND P0, PT, R64, RZ, PT ;  /* 0x000000ff4000720c */ /* 0x000ff60003f05270 */
[----:B------:R-:W-:Y:S04]  /*6690*/  @P1 IMAD R3, R100, 0x1000, R67 ;  /* 0x0000100064031824 */ /* 0x000fe800078e0243 */
[----:B------:R-:W-:Y:S01]  /*66a0*/  @P1 IMAD.IADD R2, R66, 0x1, R3 ;  /* 0x0000000142021824 */ /* 0x000fe200078e0203 */
[----:B------:R-:W-:Y:S06]  /*66b0*/  @P0 BRA `(.L_x_103) ;  /* 0x00000000000c0947 */ /* 0x000fec0003800000 */
[----:B------:R-:W-:Y:S04]  /*66c0*/  SHF.L.U32 R0, R99, 0x1f, RZ ;  /* 0x0000001f63007819 */ /* 0x000fe800000006ff */
[----:B------:R-:W2:Y:S02]  /*66d0*/  SYNCS.PHASECHK.TRANS64.TRYWAIT P0, [R55+URZ+0x40], R0 ;  /* 0x00004000370075a7 */ /* 0x000ea400080011ff */
[----:B--2---:R-:W-:Y:S05]  /*66e0*/  @!P0 BRA `(.L_x_104) ;  /* 0x0000003000d48947 */ /* 0x004fea0003800000 */
.L_x_103:
[----:B------:R-:W-:Y:S05]  /*66f0*/  BSYNC B0 ;  /* 0x0000000000007941 */ /* 0x000fea0003800000 */
.L_x_102:
[----:B------:R-:W-:Y:S01]  /*6700*/  ISETP.NE.AND P0, PT, R65, RZ, PT ;  /* 0x000000ff4100720c */ /* 0x000fe20003f05270 */
[----:B--2---:R-:W-:Y:S02]  /*6710*/  VIADD R55, R55, 0x60 ;  /* 0x0000006037377836 */ /* 0x004fe40000000000 */
[----:B------:R-:W-:Y:S02]  /*6720*/  IMAD.U32 R0, RZ, RZ, UR37 ;  /* 0x00000025ff007e24 */ /* 0x000fe4000f8e00ff */
[----:B------:R-:W-:Y:S03]  /*6730*/  VIADD R100, R100, 0x1 ;  /* 0x0000000164647836 */ /* 0x000fe60000000000 */
[----:B------:R-:W-:Y:S05]  /*6740*/  PRMT R0, R0, 0x654, R55 ;  /* 0x0000065400007816 */ /* 0x000fea0000000037 */
[----:B------:R2:W3:Y:S04]  /*6750*/  @P0 LDS.128 R56, [R3+0x200] ;  /* 0x0002000003380984 */ /* 0x0004e80000000c00 */
[----:B------:R2:W4:Y:S01]  /*6760*/  @P0 LDS.128 R60, [R2+0x210] ;  /* 0x00021000023c0984 */ /* 0x0005220000000c00 */
        /* <DEDUP_REMOVED lines=10> */
[----:B--23--:R-:W-:Y:S02]  /*6810*/  LOP3.LUT R99, R99, R0, RZ, 0x3c, !PT ;  /* 0x0000000063637212 */ /* 0x00cfe400078e3cff */
.L_x_101:
[----:B------:R-:W-:Y:S05]  /*6820*/  BSYNC B1 ;  /* 0x0000000000017941 */ /* 0x000fea0003800000 */
.L_x_100:
[----:B------:R-:W-:Y:S05]  /*6830*/  VIADD R3, R48, 0x40 ;  /* 0x0000004030037836 */ /* 0x000fea0000000000 */
[----:B------:R-:W-:Y:S04]  /*6840*/  SHF.R.U32.HI R3, RZ, 0x15, R3 ;  /* 0x00000015ff037819 */ /* 0x000fe80000011603 */
[----:B------:R-:W-:Y:S11]  /*6850*/  LOP3.LUT P0, RZ, R3, 0x3, R96, 0x48, !PT ;  /* 0x0000000303ff7812 */ /* 0x000ff60007804860 */
[----:B------:R-:W-:Y:S02]  /*6860*/  @!UPT UIADD3 URZ, UPT, UPT, URZ, URZ, URZ ;  /* 0x000000fffffff290 */ /* 0x000fe4000fffe0ff */
[----:B------:R-:W-:Y:S05]  /*6870*/  @!P0 BRA `(.L_x_105) ;  /* 0x0000000000408947 */ /* 0x000fea0003800000 */
[----:B------:R-:W2:Y:S01]  /*6880*/  LDCU.64 UR8, c[0x4][0x78] ;  /* 0x01000f00ff0877ac */ /* 0x000ea20008000a00 */
[----:B------:R-:W-:Y:S01]  /*6890*/  MOV R3, 0x0 ;  /* 0x0000000000037802 */ /* 0x000fe20000000f00 */
[----:B------:R-:W-:Y:S02]  /*68a0*/  HFMA2 R12, -RZ, RZ, 0, 5.9604644775390625e-08 ;  /* 0x00000001ff0c7431 */ /* 0x000fe400000001ff */
[----:B------:R-:W-:Y:S02]  /*68b0*/  IMAD.MOV.U32 R8, RZ, RZ, 0x192 ;  /* 0x00000192ff087424 */ /* 0x000fe400078e00ff */
[----:B------:R-:W-:Y:S01]  /*68c0*/  IMAD.MOV.U32 R13, RZ, RZ, RZ ;  /* 0x000000ffff0d7224 */ /* 0x000fe200078e00ff */
[----:B------:R-:W3:Y:S01]  /*68d0*/  LDCU.64 UR6, c[0x4][0x80] ;  /* 0x01001000ff0677ac */ /* 0x000ee20008000a00 */
[----:B------:R-:W1:Y:S01]  /*68e0*/  LDC.64 R2, c[0x4][R3] ;  /* 0x0100000003027b82 */ /* 0x000e620000000a00 */
[----:B------:R-:W5:Y:S01]  /*68f0*/  LDCU.64 UR4, c[0x4][0x18] ;  /* 0x01000300ff0477ac */ /* 0x000f620008000a00 */
[----:B--2---:R-:W-:Y:S01]  /*6900*/  MOV R5, UR9 ;  /* 0x0000000900057c02 */ /* 0x004fe20008000f00 */
[----:B------:R-:W-:Y:S01]  /*6910*/  IMAD.U32 R4, RZ, RZ, UR8 ;  /* 0x00000008ff047e24 */ /* 0x000fe2000f8e00ff */
[----:B---3--:R-:W-:Y:S01]  /*6920*/  MOV R7, UR7 ;  /* 0x0000000700077c02 */ /* 0x008fe20008000f00 */
[----:B------:R-:W-:Y:S01]  /*6930*/  IMAD.U32 R6, RZ, RZ, UR6 ;  /* 0x00000006ff067e24 */ /* 0x000fe2000f8e00ff */
[----:B-----5:R-:W-:Y:S01]  /*6940*/  MOV R11, UR5 ;  /* 0x00000005000b7c02 */ /* 0x020fe20008000f00 */
[----:B------:R-:W-:Y:S02]  /*6950*/  IMAD.U32 R10, RZ, RZ, UR4 ;  /* 0x00000004ff0a7e24 */ /* 0x000fe4000f8e00ff */
[----:B------:R-:W-:Y:S07]  /*6960*/  LEPC R20, `(.L_x_105) ;  /* 0x000000001014794e */ /* 0x000fee0000000000 */
[----:B-1--4-:R-:W-:Y:S05]  /*6970*/  CALL.ABS.NOINC R2 ;  /* 0x0000000002007343 */ /* 0x012fea0003c00000 */
.L_x_105:
[----:B------:R-:W-:Y:S01]  /*6980*/  SHF.L.U32 R51, R56, 0x10, RZ ;  /* 0x0000001038337819 */ /* 0x000fe200000006ff */
[----:B------:R-:W-:Y:S05]  /*6990*/  WARPSYNC.ALL ;  /* 0x0000000000007948 */ /* 0x000fea0003800000 */
[----:B------:R-:W-:Y:S01]  /*69a0*/  R2UR UR4, R48 ;  /* 0x00000000300472ca */ /* 0x000fe200000e0000 */
[----:B------:R-:W-:Y:S01]  /*69b0*/  BSSY.RECONVERGENT B0, `(.L_x_106) ;  /* 0x0000099000007945 */ /* 0x000fe20003800200 */
[C---:B------:R-:W-:Y:S02]  /*69c0*/  PRMT R49, R56.reuse, 0x8880, RZ ;  /* 0x0000888038317816 */ /* 0x040fe400000000ff */
[----:B------:R-:W-:Y:S02]  /*69d0*/  SHF.R.S32.HI R51, RZ, 0x18, R51 ;  /* 0x00000018ff337819 */ /* 0x000fe40000011433 */
[----:B------:R-:W-:Y:S02]  /*69e0*/  SHF.L.U32 R52, R56, 0x8, RZ ;  /* 0x0000000838347819 */ /* 0x000fe400000006ff */
[----:B------:R-:W-:Y:S02]  /*69f0*/  SHF.L.U32 R53, R57, 0x8, RZ ;  /* 0x0000000839357819 */ /* 0x000fe400000006ff */
[----:B------:R-:W-:Y:S02]  /*6a00*/  SHF.R.S32.HI R54, RZ, 0x18, R58 ;  /* 0x00000018ff367819 */ /* 0x000fe4000001143a */
[----:B------:R-:W-:Y:S01]  /*6a10*/  SHF.R.S32.HI R53, RZ, 0x18, R53 ;  /* 0x00000018ff357819 */ /* 0x000fe20000011435 */
[----:B------:R-:W-:Y:S01]  /*6a20*/  LDTM.16dp32bit_t0_t15.x32 R4, tmem[UR4+0x40] ;  /* 0x00004004000479ee */ /* 0x000fe20008a80000 */
[----:B------:R-:W2:Y:S01]  /*6a30*/  LDTM.16dp32bit_t16_t31.x32 R4, tmem[UR4+0x60] ;  /* 0x00006004000479ee */ /* 0x000ea20008aa0000 */
[----:B----4-:R-:W-:Y:S02]  /*6a40*/  SHF.L.U32 R55, R62, 0x8, RZ ;  /* 0x000000083e377819 */ /* 0x010fe400000006ff */
[----:B------:R-:W-:Y:S02]  /*6a50*/  ISETP.NE.AND P0, PT, R105, RZ, PT ;  /* 0x000000ff6900720c */ /* 0x000fe40003f05270 */
[----:B------:R-:W-:Y:S02]  /*6a60*/  SHF.R.S32.HI R55, RZ, 0x18, R55 ;  /* 0x00000018ff377819 */ /* 0x000fe40000011437 */
[----:B------:R-:W-:Y:S01]  /*6a70*/  ISETP.NE.AND P6, PT, R72, RZ, PT ;  /* 0x000000ff4800720c */ /* 0x000fe20003fc5270 */
[C---:B--2---:R-:W-:Y:S02]  /*6a80*/  IMAD R0, R47.reuse, R4, RZ ;  /* 0x000000042f007224 */ /* 0x044fe400078e02ff */
        /* <DEDUP_REMOVED lines=12> */
[C---:B------:R-:W-:Y:S01]  /*6b50*/  IMAD R4, R47.reuse, R8, RZ ;  /* 0x000000082f047224 */ /* 0x040fe200078e02ff */
[----:B------:R-:W-:Y:S01]  /*6b60*/  SHF.L.U32 R52, R58, 0x10, RZ ;  /* 0x000000103a347819 */ /* 0x000fe200000006ff */
[----:B------:R-:W-:Y:S01]  /*6b70*/  IMAD R5, R47, R9, RZ ;  /* 0x000000092f057224 */ /* 0x000fe200078e02ff */
[----:B-1----:R-:W-:Y:S01]  /*6b80*/  I2IP.S8.S32.SAT R69, R7, R3, RZ ;  /* 0x0000000307457239 */ /* 0x002fe200000014ff */
[----:B------:R-:W-:Y:S01]  /*6b90*/  IMAD R6, R47, R10, RZ ;  /* 0x0000000a2f067224 */ /* 0x000fe200078e02ff */
[----:B------:R-:W-:Y:S01]  /*6ba0*/  SHF.R.S32.HI R52, RZ, 0x18, R52 ;  /* 0x00000018ff347819 */ /* 0x000fe20000011434 */
[----:B------:R-:W-:Y:S01]  /*6bb0*/  IMAD R4, R49, R50, R4 ;  /* 0x0000003231047224 */ /* 0x000fe200078e0204 */
[----:B------:R-:W-:Y:S01]  /*6bc0*/  I2IP.S8.S32.SAT R68, R2, R0, R69 ;  /* 0x0000000002447239 */ /* 0x000fe20000001445 */
[-C--:B------:R-:W-:Y:S01]  /*6bd0*/  IMAD R5, R51, R50.reuse, R5 ;  /* 0x0000003233057224 */ /* 0x080fe200078e0205 */
[----:B------:R-:W-:Y:S01]  /*6be0*/  SHF.R.S32.HI R49, RZ, 0x18, R57 ;  /* 0x00000018ff317819 */ /* 0x000fe20000011439 */
[----:B------:R-:W-:Y:S01]  /*6bf0*/  IMAD R11, R47, R11, RZ ;  /* 0x0000000b2f0b7224 */ /* 0x000fe200078e02ff */
[C---:B------:R-:W-:Y:S01]  /*6c00*/  PRMT R51, R58.reuse, 0x8880, RZ ;  /* 0x000088803a337816 */ /* 0x040fe200000000ff */
[----:B------:R-:W-:Y:S01]  /*6c10*/  IMAD R6, R53, R50, R6 ;  /* 0x0000003235067224 */ /* 0x000fe200078e0206 */
[----:B------:R-:W-:Y:S01]  /*6c20*/  SHF.L.U32 R53, R58, 0x8, RZ ;  /* 0x000000083a357819 */ /* 0x000fe200000006ff */
[C---:B------:R-:W-:Y:S02]  /*6c30*/  IMAD R8, R47.reuse, R12, RZ ;  /* 0x0000000c2f087224 */ /* 0x040fe400078e02ff */
[----:B------:R-:W-:Y:S01]  /*6c40*/  IMAD R9, R47, R13, RZ ;  /* 0x0000000d2f097224 */ /* 0x000fe200078e02ff */
[----:B------:R-:W-:Y:S01]  /*6c50*/  SHF.R.S32.HI R53, RZ, 0x18, R53 ;  /* 0x00000018ff357819 */ /* 0x000fe20000011435 */
[----:B------:R-:W-:Y:S01]  /*6c60*/  IMAD R11, R49, R50, R11 ;  /* 0x00000032310b7224 */ /* 0x000fe200078e020b */
[----:B------:R-:W-:Y:S01]  /*6c70*/  PRMT R49, R59, 0x8880, RZ ;  /* 0x000088803b317816 */ /* 0x000fe200000000ff */
[----:B------:R-:W-:Y:S02]  /*6c80*/  IMAD R10, R47, R14, RZ ;  /* 0x0000000e2f0a7224 */ /* 0x000fe400078e02ff */
[----:B------:R-:W-:Y:S01]  /*6c90*/  IMAD R8, R51, R50, R8 ;  /* 0x0000003233087224 */ /* 0x000fe200078e0208 */
[----:B------:R-:W-:Y:S01]  /*6ca0*/  I2IP.S8.S32.SAT R70, R11, R6, RZ ;  /* 0x000000060b467239 */ /* 0x000fe200000014ff */
[-C--:B------:R-:W-:Y:S01]  /*6cb0*/  IMAD R9, R52, R50.reuse, R9 ;  /* 0x0000003234097224 */ /* 0x080fe200078e0209 */
[----:B------:R-:W-:Y:S01]  /*6cc0*/  SHF.L.U32 R51, R59, 0x10, RZ ;  /* 0x000000103b337819 */ /* 0x000fe200000006ff */
[----:B------:R-:W-:Y:S01]  /*6cd0*/  IMAD R10, R53, R50, R10 ;  /* 0x00000032350a7224 */ /* 0x000fe200078e020a */
[----:B------:R-:W-:Y:S01]  /*6ce0*/  I2IP.S8.S32.SAT R69, R5, R4, R70 ;  /* 0x0000000405457239 */ /* 0x000fe20000001446 */
[----:B------:R-:W-:Y:S01]  /*6cf0*/  IMAD R15, R47, R15, RZ ;  /* 0x0000000f2f0f7224 */ /* 0x000fe200078e02ff */
[----:B------:R-:W-:Y:S01]  /*6d00*/  SHF.R.S32.HI R51, RZ, 0x18, R51 ;  /* 0x00000018ff337819 */ /* 0x000fe20000011433 */
[----:B------:R-:W-:Y:S01]  /*6d10*/  IMAD.SHL.U32 R53, R59, 0x100, RZ ;  /* 0x000001003b357824 */ /* 0x000fe200078e00ff */
[----:B------:R-:W-:Y:S01]  /*6d20*/  SHF.R.S32.HI R52, RZ, 0x18, R59 ;  /* 0x00000018ff347819 */ /* 0x000fe2000001143b */
[C---:B------:R-:W-:Y:S02]  /*6d30*/  IMAD R12, R47.reuse, R16, RZ ;  /* 0x000000102f0c7224 */ /* 0x040fe400078e02ff */
[----:B------:R-:W-:Y:S01]  /*6d40*/  IMAD R13, R47, R17, RZ ;  /* 0x000000112f0d7224 */ /* 0x000fe200078e02ff */
[----:B------:R-:W-:Y:S01]  /*6d50*/  SHF.R.S32.HI R53, RZ, 0x18, R53 ;  /* 0x00000018ff357819 */ /* 0x000fe20000011435 */
[----:B------:R-:W-:Y:S01]  /*6d60*/  IMAD R15, R54, R50, R15 ;  /* 0x00000032360f7224 */ /* 0x000fe200078e020f */
[----:B------:R-:W-:Y:S01]  /*6d70*/  SHF.L.U32 R54, R61, 0x10, RZ ;  /* 0x000000103d367819 */ /* 0x000fe200000006ff */
[----:B------:R-:W-:Y:S02]  /*6d80*/  IMAD R14, R47, R18, RZ ;  /* 0x000000122f0e7224 */ /* 0x000fe400078e02ff */
[----:B------:R-:W-:Y:S01]  /*6d90*/  IMAD R12, R49, R50, R12 ;  /* 0x00000032310c7224 */ /* 0x000fe200078e020c */
[----:B------:R-:W-:Y:S01]  /*6da0*/  I2IP.S8.S32.SAT R71, R15, R10, RZ ;  /* 0x0000000a0f477239 */ /* 0x000fe200000014ff */
[----:B------:R-:W-:Y:S01]  /*6db0*/  IMAD R19, R47, R19, RZ ;  /* 0x000000132f137224 */ /* 0x000fe200078e02ff */
[----:B------:R-:W-:Y:S01]  /*6dc0*/  PRMT R49, R60, 0x8880, RZ ;  /* 0x000088803c317816 */ /* 0x000fe200000000ff */
[----:B------:R-:W-:Y:S01]  /*6dd0*/  IMAD R13, R51, R50, R13 ;  /* 0x00000032330d7224 */ /* 0x000fe200078e020d */
[----:B------:R-:W-:Y:S01]  /*6de0*/  I2IP.S8.S32.SAT R70, R9, R8, R71 ;  /* 0x0000000809467239 */ /* 0x000fe20000001447 */
[----:B------:R-:W-:Y:S01]  /*6df0*/  IMAD R16, R47, R20, RZ ;  /* 0x000000142f107224 */ /* 0x000fe200078e02ff */
[----:B------:R-:W-:Y:S01]  /*6e00*/  SHF.R.S32.HI R54, RZ, 0x18, R54 ;  /* 0x00000018ff367819 */ /* 0x000fe20000011436 */
[-C--:B------:R-:W-:Y:S01]  /*6e10*/  IMAD R14, R53, R50.reuse, R14 ;  /* 0x00000032350e7224 */ /* 0x080fe200078e020e */
[----:B------:R-:W-:Y:S01]  /*6e20*/  PRMT R53, R61, 0x8880, RZ ;  /* 0x000088803d357816 */ /* 0x000fe200000000ff */
[-C--:B------:R-:W-:Y:S01]  /*6e30*/  IMAD R19, R52, R50.reuse, R19 ;  /* 0x0000003234137224 */ /* 0x080fe200078e0213 */
[----:B------:R-:W-:Y:S01]  /*6e40*/  SHF.R.S32.HI R52, RZ, 0x18, R60 ;  /* 0x00000018ff347819 */ /* 0x000fe2000001143c */
[----:B------:R-:W-:Y:S01]  /*6e50*/  IMAD R16, R49, R50, R16 ;  /* 0x0000003231107224 */ /* 0x000fe200078e0210 */
[C---:B------:R-:W-:Y:S01]  /*6e60*/  SHF.L.U32 R49, R60.reuse, 0x10, RZ ;  /* 0x000000103c317819 */ /* 0x040fe200000006ff */
[C---:B------:R-:W-:Y:S01]  /*6e70*/  IMAD R17, R47.reuse, R21, RZ ;  /* 0x000000152f117224 */ /* 0x040fe200078e02ff */
[----:B------:R-:W-:Y:S01]  /*6e80*/  SHF.L.U32 R51, R60, 0x8, RZ ;  /* 0x000000083c337819 */ /* 0x000fe200000006ff */
[C---:B------:R-:W-:Y:S01]  /*6e90*/  IMAD R18, R47.reuse, R22, RZ ;  /* 0x000000162f127224 */ /* 0x040fe200078e02ff */
[----:B------:R-:W-:Y:S01]  /*6ea0*/  SHF.R.S32.HI R49, RZ, 0x18, R49 ;  /* 0x00000018ff317819 */ /* 0x000fe20000011431 */
[C---:B------:R-:W-:Y:S01]  /*6eb0*/  IMAD R23, R47.reuse, R23, RZ ;  /* 0x000000172f177224 */ /* 0x040fe200078e02ff */
[----:B------:R-:W-:Y:S01]  /*6ec0*/  SHF.R.S32.HI R51, RZ, 0x18, R51 ;  /* 0x00000018ff337819 */ /* 0x000fe20000011433 */
[----:B------:R-:W-:Y:S01]  /*6ed0*/  IMAD R20, R47, R24, RZ ;  /* 0x000000182f147224 */ /* 0x000fe200078e02ff */
[----:B------:R-:W-:Y:S01]  /*6ee0*/  I2IP.S8.S32.SAT R71, R19, R14, RZ ;  /* 0x0000000e13477239 */ /* 0x000fe200000014ff */
[----:B------:R-:W-:Y:S02]  /*6ef0*/  IMAD R17, R49, R50, R17 ;  /* 0x0000003231117224 */ /* 0x000fe400078e0211 */
[----:B------:R-:W-:Y:S01]  /*6f00*/  IMAD.SHL.U32 R49, R61, 0x100, RZ ;  /* 0x000001003d317824 */ /* 0x000fe200078e00ff */
[----:B------:R-:W-:Y:S01]  /*6f10*/  I2IP.S8.S32.SAT R71, R13, R12, R71 ;  /* 0x0000000c0d477239 */ /* 0x000fe20000001447 */
[-C--:B------:R-:W-:Y:S01]  /*6f20*/  IMAD R18, R51, R50.reuse, R18 ;  /* 0x0000003233127224 */ /* 0x080fe200078e0212 */
[----:B------:R-:W-:Y:S01]  /*6f30*/  SHF.R.S32.HI R51, RZ, 0x18, R61 ;  /* 0x00000018ff337819 */ /* 0x000fe2000001143d */
[C---:B------:R-:W-:Y:S01]  /*6f40*/  IMAD R21, R47.reuse, R25, RZ ;  /* 0x000000192f157224 */ /* 0x040fe200078e02ff */
[----:B------:R-:W-:Y:S01]  /*6f50*/  SHF.R.S32.HI R49, RZ, 0x18, R49 ;  /* 0x00000018ff317819 */ /* 0x000fe20000011431 */
[----:B------:R-:W-:Y:S01]  /*6f60*/  IMAD R23, R52, R50, R23 ;  /* 0x0000003234177224 */ /* 0x000fe200078e0217 */
[----:B------:R1:W-:Y:S01]  /*6f70*/  STS.128 [R95+UR49+0x5200], R68 ;  /* 0x005200445f007988 */ /* 0x0003e20008000c31 */
[----:B------:R-:W-:Y:S01]  /*6f80*/  IMAD R22, R47, R26, RZ ;  /* 0x0000001a2f167224 */ /* 0x000fe200078e02ff */
[C---:B------:R-:W-:Y:S01]  /*6f90*/  SHF.L.U32 R52, R62.reuse, 0x10, RZ ;  /* 0x000000103e347819 */ /* 0x040fe200000006ff */
        /* <DEDUP_REMOVED lines=9> */
[----:B------:R-:W-:Y:S01]  /*7030*/  SHF.R.S32.HI R49, RZ, 0x18, R62 ;  /* 0x00000018ff317819 */ /* 0x000fe2000001143e */
[----:B------:R-:W-:Y:S01]  /*7040*/  IMAD R25, R47, R29, RZ ;  /* 0x0000001d2f197224 */ /* 0x000fe200078e02ff */
[----:B------:R-:W-:Y:S01]  /*7050*/  SHF.R.S32.HI R54, RZ, 0x18, R63 ;  /* 0x00000018ff367819 */ /* 0x000fe2000001143f */
[-C--:B------:R-:W-:Y:S01]  /*7060*/  IMAD R27, R51, R50.reuse, R27 ;  /* 0x00000032331b7224 */ /* 0x080fe200078e021b */
[----:B------:R-:W-:Y:S01]  /*7070*/  PRMT R51, R63, 0x8880, RZ ;  /* 0x000088803f337816 */ /* 0x000fe200000000ff */
[----:B------:R-:W-:Y:S01]  /*7080*/  IMAD R24, R53, R50, R24 ;  /* 0x0000003235187224 */ /* 0x000fe200078e0218 */
[----:B------:R-:W-:Y:S01]  /*7090*/  SHF.L.U32 R53, R63, 0x8, RZ ;  /* 0x000000083f357819 */ /* 0x000fe200000006ff */
[----:B------:R-:W-:Y:S01]  /*70a0*/  IMAD R26, R47, R30, RZ ;  /* 0x0000001e2f1a7224 */ /* 0x000fe200078e02ff */
[----:B------:R-:W-:Y:S01]  /*70b0*/  I2IP.S8.S32.SAT R73, R27, R22, RZ ;  /* 0x000000161b497239 */ /* 0x000fe200000014ff */
[----:B------:R-:W-:Y:S01]  /*70c0*/  IMAD R25, R52, R50, R25 ;  /* 0x0000003234197224 */ /* 0x000fe200078e0219 */
[----:B------:R-:W-:Y:S01]  /*70d0*/  SHF.L.U32 R52, R63, 0x10, RZ ;  /* 0x000000103f347819 */ /* 0x000fe200000006ff */
[C---:B------:R-:W-:Y:S01]  /*70e0*/  IMAD R31, R47.reuse, R31, RZ ;  /* 0x0000001f2f1f7224 */ /* 0x040fe200078e02ff */
[----:B------:R-:W-:Y:S01]  /*70f0*/  SHF.R.S32.HI R53, RZ, 0x18, R53 ;  /* 0x00000018ff357819 */ /* 0x000fe20000011435 */
[----:B------:R-:W-:Y:S01]  /*7100*/  IMAD R28, R47, R32, RZ ;  /* 0x000000202f1c7224 */ /* 0x000fe200078e02ff */
[----:B------:R-:W-:Y:S01]  /*7110*/  SHF.R.S32.HI R52, RZ, 0x18, R52 ;  /* 0x00000018ff347819 */ /* 0x000fe20000011434 */
[----:B------:R-:W-:Y:S01]  /*7120*/  IMAD R26, R55, R50, R26 ;  /* 0x00000032371a7224 */ /* 0x000fe200078e021a */
[----:B------:R-:W-:Y:S01]  /*7130*/  I2IP.S8.S32.SAT R77, R21, R20, R73 ;  /* 0x00000014154d7239 */ /* 0x000fe20000001449 */
[----:B------:R-:W-:Y:S01]  /*7140*/  IMAD R29, R47, R33, RZ ;  /* 0x000000212f1d7224 */ /* 0x000fe200078e02ff */
[----:B------:R-:W-:Y:S01]  /*7150*/  LEA R73, R100, UR49, 0x3 ;  /* 0x0000003164497c11 */ /* 0x000fe2000f8e18ff */
        /* <DEDUP_REMOVED lines=8> */
[----:B------:R-:W-:Y:S01]  /*71e0*/  @P6 SHF.L.U32 R74, R99, 0x1f, RZ ;  /* 0x0000001f634a6819 */ /* 0x000fe200000006ff */
        /* <DEDUP_REMOVED lines=12> */
[----:B------:R-:W-:Y:S02]  /*72b0*/  UIADD3 UR8, UP0, UPT, UR52, 0x680, URZ ;  /* 0x0000068034087890 */ /* 0x000fe4000ff1e0ff */
[----:B------:R-:W-:Y:S02]  /*72c0*/  UIADD3 UR5, UPT, UPT, UR41, 0x40, URZ ;  /* 0x0000004029057890 */ /* 0x000fe4000fffe0ff */
[----:B------:R-:W-:Y:S02]  /*72d0*/  UIADD3 UR4, UPT, UPT, UR49, 0x5200, URZ ;  /* 0x0000520031047890 */ /* 0x000fe4000fffe0ff */
[----:B------:R-:W-:Y:S01]  /*72e0*/  UIADD3.X UR9, UPT, UPT, URZ, UR53, URZ, UP0, !UPT ;  /* 0x00000035ff097290 */ /* 0x000fe200087fe4ff */
[----:B------:R-:W-:Y:S01]  /*72f0*/  UMOV UR6, UR42 ;  /* 0x0000002a00067c82 */ /* 0x000fe20008000000 */
[----:B------:R-:W-:Y:S07]  /*7300*/  UMOV UR7, UR36 ;  /* 0x0000002400077c82 */ /* 0x000fee0008000000 */
[----:B------:R2:W-:Y:S01]  /*7310*/  UTMASTG.3D [UR4], [UR8] ;  /* 0x00000004080073b5 */ /* 0x0005e20008010000 */
[----:B------:R0:W-:Y:S01]  /*7320*/  UTMACMDFLUSH ;  /* 0x00000000000079b7 */ /* 0x0001e20000000000 */
[----:B--2---:R-:W-:Y:S04]  /*7330*/  DEPBAR.LE SB0, 0x1 ;  /* 0x000080400000791a */ /* 0x004fe80000000000 */
.L_x_107:
[----:B------:R-:W-:Y:S05]  /*7340*/  BSYNC.RECONVERGENT B0 ;  /* 0x0000000000007941 */ /* 0x000fea0003800200 */
.L_x_106:
        /* <DEDUP_REMOVED lines=14> */
.L_x_111:
[----:B------:R-:W-:Y:S05]  /*7430*/  BSYNC B0 ;  /* 0x0000000000007941 */ /* 0x000fea0003800000 */
.L_x_110:
        /* <DEDUP_REMOVED lines=18> */
.L_x_109:
[----:B------:R-:W-:Y:S05]  /*7560*/  BSYNC B1 ;  /* 0x0000000000017941 */ /* 0x000fea0003800000 */
.L_x_108:
        /* <DEDUP_REMOVED lines=21> */
.L_x_113:
        /* <DEDUP_REMOVED lines=8> */
[----:B------:R-:W-:Y:S02]  /*7740*/  ISETP.NE.AND P6, PT, R72, RZ, PT ;  /* 0x000000ff4800720c */ /* 0x000fe40003fc5270 */
[----:B------:R-:W-:Y:S01]  /*7750*/  SHF.R.S32.HI R53, RZ, 0x18, R53 ;  /* 0x00000018ff357819 */ /* 0x000fe20000011435 */
[----:B------:R-:W-:Y:S01]  /*7760*/  LDTM.16dp32bit_t0_t15.x32 R4, tmem[UR4+0x80] ;  /* 0x00008004000479ee */ /* 0x000fe20008a80000 */
[----:B------:R-:W2:Y:S01]  /*7770*/  LDTM.16dp32bit_t16_t31.x32 R4, tmem[UR4+0xa0] ;  /* 0x0000a004000479ee */ /* 0x000ea20008aa0000 */
[----:B------:R-:W-:Y:S02]  /*7780*/  SHF.R.S32.HI R54, RZ, 0x18, R58 ;  /* 0x00000018ff367819 */ /* 0x000fe4000001143a */
[----:B----4-:R-:W-:Y:S02]  /*7790*/  SHF.L.U32 R55, R62, 0x8, RZ ;  /* 0x000000083e377819 */ /* 0x010fe400000006ff */
[----:B------:R-:W-:Y:S02]  /*77a0*/  ISETP.NE.AND P0, PT, R105, RZ, PT ;  /* 0x000000ff6900720c */ /* 0x000fe40003f05270 */
[----:B------:R-:W-:Y:S01]  /*77b0*/  SHF.R.S32.HI R55, RZ, 0x18, R55 ;  /* 0x00000018ff377819 */ /* 0x000fe20000011437 */
        /* <DEDUP_REMOVED lines=132> */
[----:B------:R-:W-:Y:S02]  /*8000*/  UIADD3 UR8, UP0, UPT, UR52, 0x680, URZ ;  /* 0x0000068034087890 */ /* 0x000fe4000ff1e0ff */
[----:B------:R-:W-:Y:S02]  /*8010*/  UIADD3 UR5, UPT, UPT, UR41, 0x80, URZ ;  /* 0x0000008029057890 */ /* 0x000fe4000fffe0ff */
[----:B------:R-:W-:Y:S01]  /*8020*/  MOV R104, UR10 ;  /* 0x0000000a00687c02 */ /* 0x000fe20008000f00 */
[----:B------:R-:W-:Y:S01]  /*8030*/  UIADD3.X UR9, UPT, UPT, URZ, UR53, URZ, UP0, !UPT ;  /* 0x00000035ff097290 */ /* 0x000fe200087fe4ff */
[----:B------:R-:W-:Y:S02]  /*8040*/  UMOV UR6, UR42 ;  /* 0x0000002a00067c82 */ /* 0x000fe40008000000 */
[----:B------:R-:W-:Y:S01]  /*8050*/  R2UR UR4, R104 ;  /* 0x00000000680472ca */ /* 0x000fe200000e0000 */
[----:B------:R-:W-:Y:S11]  /*8060*/  UMOV UR7, UR36 ;  /* 0x0000002400077c82 */ /* 0x000ff60008000000 */
[----:B------:R-:W-:Y:S01]  /*8070*/  @!UPT UIADD3 URZ, UPT, UPT, URZ, URZ, URZ ;  /* 0x000000fffffff290 */ /* 0x000fe2000fffe0ff */
[----:B------:R2:W-:Y:S01]  /*8080*/  UTMASTG.3D [UR4], [UR8] ;  /* 0x00000004080073b5 */ /* 0x0005e20008010000 */
[----:B------:R0:W-:Y:S01]  /*8090*/  UTMACMDFLUSH ;  /* 0x00000000000079b7 */ /* 0x0001e20000000000 */
[----:B--2---:R-:W-:Y:S04]  /*80a0*/  DEPBAR.LE SB0, 0x1 ;  /* 0x000080400000791a */ /* 0x004fe80000000000 */
.L_x_115:
[----:B------:R-:W-:Y:S05]  /*80b0*/  BSYNC.RECONVERGENT B0 ;  /* 0x0000000000007941 */ /* 0x000fea0003800200 */
.L_x_114:
        /* <DEDUP_REMOVED lines=14> */
.L_x_119:
[----:B------:R-:W-:Y:S05]  /*81a0*/  BSYNC B0 ;  /* 0x0000000000007941 */ /* 0x000fea0003800000 */
.L_x_118:
        /* <DEDUP_REMOVED lines=18> */
.L_x_117:
[----:B------:R-:W-:Y:S05]  /*82d0*/  BSYNC B1 ;  /* 0x0000000000017941 */ /* 0x000fea0003800000 */
.L_x_116:
        /* <DEDUP_REMOVED lines=21> */
.L_x_121:
[----:B------:R-:W-:Y:S01]  /*8430*/  ISETP.NE.AND P0, PT, R105, RZ, PT ;  /* 0x000000ff6900720c */ /* 0x000fe20003f05270 */
[----:B------:R-:W-:Y:S05]  /*8440*/  WARPSYNC.ALL ;  /* 0x0000000000007948 */ /* 0x000fea0003800000 */
[----:B------:R-:W-:Y:S01]  /*8450*/  IMAD.SHL.U32 R80, R57, 0x100, RZ ;  /* 0x0000010039507824 */ /* 0x000fe200078e00ff */
[----:B------:R-:W-:Y:S01]  /*8460*/  R2UR UR4, R48 ;  /* 0x00000000300472ca */ /* 0x000fe200000e0000 */
[----:B-1----:R-:W-:Y:S01]  /*8470*/  IMAD.SHL.U32 R74, R59, 0x100, RZ ;  /* 0x000001003b4a7824 */ /* 0x002fe200078e00ff */
[C---:B------:R-:W-:Y:S01]  /*8480*/  SHF.L.U32 R51, R56.reuse, 0x10, RZ ;  /* 0x0000001038337819 */ /* 0x040fe200000006ff */
[----:B----4-:R-:W-:Y:S01]  /*8490*/  IMAD.SHL.U32 R68, R61, 0x100, RZ ;  /* 0x000001003d447824 */ /* 0x010fe200078e00ff */
[C---:B------:R-:W-:Y:S01]  /*84a0*/  PRMT R49, R56.reuse, 0x8880, RZ ;  /* 0x0000888038317816 */ /* 0x040fe200000000ff */
[----:B------:R-:W-:Y:S01]  /*84b0*/  BSSY.RECONVERGENT B0, `(.L_x_122) ;  /* 0x000009e000007945 */ /* 0x000fe20003800200 */
[----:B------:R-:W-:Y:S02]  /*84c0*/  SHF.L.U32 R53, R56, 0x8, RZ ;  /* 0x0000000838357819 */ /* 0x000fe400000006ff */
[----:B------:R-:W-:Y:S02]  /*84d0*/  SHF.R.S32.HI R51, RZ, 0x18, R51 ;  /* 0x00000018ff337819 */ /* 0x000fe40000011433 */
[C---:B------:R-:W-:Y:S02]  /*84e0*/  PRMT R82, R57.reuse, 0x8880, RZ ;  /* 0x0000888039527816 */ /* 0x040fe400000000ff */
[----:B------:R-:W-:Y:S01]  /*84f0*/  SHF.R.S32.HI R53, RZ, 0x18, R53 ;  /* 0x00000018ff357819 */ /* 0x000fe20000011435 */
[----:B------:R-:W-:Y:S01]  /*8500*/  LDTM.16dp32bit_t0_t15.x32 R4, tmem[UR4+0xc0] ;  /* 0x0000c004000479ee */ /* 0x000fe20008a80000 */
[----:B------:R-:W1:Y:S01]  /*8510*/  LDTM.16dp32bit_t16_t31.x32 R4, tmem[UR4+0xe0] ;  /* 0x0000e004000479ee */ /* 0x000e620008aa0000 */
[----:B------:R-:W-:Y:S01]  /*8520*/  NOP ;  /* 0x0000000000007918 */ /* 0x000fe20000000000 */
[----:B------:R-:W-:Y:S02]  /*8530*/  R2UR UR5, R108 ;  /* 0x000000006c0572ca */ /* 0x000fe400000e0000 */
[----:B------:R-:W-:Y:S02]  /*8540*/  SHF.R.S32.HI R52, RZ, 0x18, R56 ;  /* 0x00000018ff347819 */ /* 0x000fe40000011438 */
[----:B------:R-:W-:Y:S02]  /*8550*/  SHF.L.U32 R81, R57, 0x10, RZ ;  /* 0x0000001039517819 */ /* 0x000fe400000006ff */
[C---:B------:R-:W-:Y:S02]  /*8560*/  PRMT R79, R58.reuse, 0x8880, RZ ;  /* 0x000088803a4f7816 */ /* 0x040fe400000000ff */
[----:B------:R-:W-:Y:S02]  /*8570*/  SHF.R.S32.HI R54, RZ, 0x18, R57 ;  /* 0x00000018ff367819 */ /* 0x000fe40000011439 */
[----:B------:R-:W-:Y:S02]  /*8580*/  SHF.L.U32 R78, R58, 0x10, RZ ;  /* 0x000000103a4e7819 */ /* 0x000fe400000006ff */
[C---:B------:R-:W-:Y:S01]  /*8590*/  PRMT R76, R59.reuse, 0x8880, RZ ;  /* 0x000088803b4c7816 */ /* 0x040fe200000000ff */
[----:B------:R-:W-:Y:S01]  /*85a0*/  UIADD3 UR5, UPT, UPT, UR5, 0xd0, URZ ;  /* 0x000000d005057890 */ /* 0x000fe2000fffe0ff */
[----:B------:R-:W-:Y:S02]  /*85b0*/  SHF.R.S32.HI R55, RZ, 0x18, R58 ;  /* 0x00000018ff377819 */ /* 0x000fe4000001143a */
[----:B------:R-:W-:Y:S01]  /*85c0*/  SHF.L.U32 R75, R59, 0x10, RZ ;  /* 0x000000103b4b7819 */ /* 0x000fe200000006ff */
[----:B------:R-:W-:Y:S01]  /*85d0*/  UPRMT UR5, UR37, 0x654, UR5 ;  /* 0x0000065425057896 */ /* 0x000fe20008000005 */
[C---:B------:R-:W-:Y:S02]  /*85e0*/  PRMT R73, R60.reuse, 0x8880, RZ ;  /* 0x000088803c497816 */ /* 0x040fe400000000ff */
[----:B------:R-:W-:Y:S01]  /*85f0*/  SHF.R.S32.HI R56, RZ, 0x18, R59 ;  /* 0x00000018ff387819 */ /* 0x000fe2000001143b */
[C---:B-1----:R-:W-:Y:S01]  /*8600*/  IMAD R4, R47.reuse, R4, RZ ;  /* 0x000000042f047224 */ /* 0x042fe200078e02ff */
[----:B------:R-:W-:Y:S01]  /*8610*/  SHF.L.U32 R72, R60, 0x10, RZ ;  /* 0x000000103c487819 */ /* 0x000fe200000006ff */
[----:B------:R-:W-:Y:S01]  /*8620*/  IMAD R5, R47, R5, RZ ;  /* 0x000000052f057224 */ /* 0x000fe200078e02ff */
[----:B------:R-:W-:Y:S01]  /*8630*/  PRMT R70, R61, 0x8880, RZ ;  /* 0x000088803d467816 */ /* 0x000fe200000000ff */
[----:B------:R-:W-:Y:S01]  /*8640*/  IMAD R6, R47, R6, RZ ;  /* 0x000000062f067224 */ /* 0x000fe200078e02ff */
[----:B------:R-:W-:Y:S01]  /*8650*/  SYNCS.ARRIVE.TRANS64.RED.A1T0 RZ, [UR5], RZ ;  /* 0x000000ffffff79a7 */ /* 0x000fe20008100405 */
[----:B------:R-:W-:Y:S01]  /*8660*/  IMAD R4, R49, R50, R4 ;  /* 0x0000003231047224 */ /* 0x000fe200078e0204 */
[----:B------:R-:W-:Y:S01]  /*8670*/  MOV R49, R82 ;  /* 0x0000005200317202 */ /* 0x000fe20000000f00 */
[----:B------:R-:W-:Y:S01]  /*8680*/  IMAD R7, R47, R7, RZ ;  /* 0x000000072f077224 */ /* 0x000fe200078e02ff */
[----:B------:R-:W-:Y:S01]  /*8690*/  SHF.R.S32.HI R57, RZ, 0x18, R60 ;  /* 0x00000018ff397819 */ /* 0x000fe2000001143c */
[-C--:B------:R-:W-:Y:S01]  /*86a0*/  IMAD R5, R51, R50.reuse, R5 ;  /* 0x0000003233057224 */ /* 0x080fe200078e0205 */
[----:B------:R-:W-:Y:S01]  /*86b0*/  SHF.R.S32.HI R51, RZ, 0x18, R81 ;  /* 0x00000018ff337819 */ /* 0x000fe20000011451 */
[----:B------:R-:W-:Y:S01]  /*86c0*/  IMAD R6, R53, R50, R6 ;  /* 0x0000003235067224 */ /* 0x000fe200078e0206 */
[----:B------:R-:W-:Y:S01]  /*86d0*/  SHF.R.S32.HI R53, RZ, 0x18, R80 ;  /* 0x00000018ff357819 */ /* 0x000fe20000011450 */
[----:B------:R-:W-:Y:S01]  /*86e0*/  IMAD R8, R47, R8, RZ ;  /* 0x000000082f087224 */ /* 0x000fe200078e02ff */
[----:B------:R-:W-:Y:S01]  /*86f0*/  SHF.L.U32 R69, R61, 0x10, RZ ;  /* 0x000000103d457819 */ /* 0x000fe200000006ff */
[----:B------:R-:W-:Y:S01]  /*8700*/  IMAD R7, R52, R50, R7 ;  /* 0x0000003234077224 */ /* 0x000fe200078e0207 */
[----:B------:R-:W-:Y:S01]  /*8710*/  SHF.R.S32.HI R52, RZ, 0x18, R75 ;  /* 0x00000018ff347819 */ /* 0x000fe2000001144b */
[C---:B------:R-:W-:Y:S01]  /*8720*/  IMAD R9, R47.reuse, R9, RZ ;  /* 0x000000092f097224 */ /* 0x040fe200078e02ff */
[----:B------:R-:W-:Y:S01]  /*8730*/  PRMT R67, R62, 0x8880, RZ ;  /* 0x000088803e437816 */ /* 0x000fe200000000ff */
[----:B------:R-:W-:Y:S01]  /*8740*/  IMAD R10, R47, R10, RZ ;  /* 0x0000000a2f0a7224 */ /* 0x000fe200078e02ff */
[----:B------:R-:W-:Y:S01]  /*8750*/  I2IP.S8.S32.SAT R112, R7, R6, RZ ;  /* 0x0000000607707239 */ /* 0x000fe200000014ff */
[----:B------:R-:W-:Y:S01]  /*8760*/  IMAD R8, R49, R50, R8 ;  /* 0x0000003231087224 */ /* 0x000fe200078e0208 */
[----:B------:R-:W-:Y:S01]  /*8770*/  MOV R49, R79 ;  /* 0x0000004f00317202 */ /* 0x000fe20000000f00 */
[----:B------:R-:W-:Y:S01]  /*8780*/  IMAD R11, R47, R11, RZ ;  /* 0x0000000b2f0b7224 */ /* 0x000fe200078e02ff */
[----:B------:R-:W-:Y:S01]  /*8790*/  I2IP.S8.S32.SAT R112, R5, R4, R112 ;  /* 0x0000000405707239 */ /* 0x000fe20000001470 */
[-C--:B------:R-:W-:Y:S01]  /*87a0*/  IMAD R9, R51, R50.reuse, R9 ;  /* 0x0000003233097224 */ /* 0x080fe200078e0209 */
[----:B------:R-:W-:Y:S01]  /*87b0*/  SHF.R.S32.HI R51, RZ, 0x18, R78 ;  /* 0x00000018ff337819 */ /* 0x000fe2000001144e */
[----:B------:R-:W-:Y:S01]  /*87c0*/  IMAD R10, R53, R50, R10 ;  /* 0x00000032350a7224 */ /* 0x000fe200078e020a */
[----:B------:R-:W-:Y:S01]  /*87d0*/  SHF.R.S32.HI R53, RZ, 0x18, R74 ;  /* 0x00000018ff357819 */ /* 0x000fe2000001144a */
[C---:B------:R-:W-:Y:S01]  /*87e0*/  IMAD R12, R47.reuse, R12, RZ ;  /* 0x0000000c2f0c7224 */ /* 0x040fe200078e02ff */
[----:B------:R-:W-:Y:S01]  /*87f0*/  SHF.L.U32 R77, R58, 0x8, RZ ;  /* 0x000000083a4d7819 */ /* 0x000fe200000006ff */
[-C--:B------:R-:W-:Y:S01]  /*8800*/  IMAD R11, R54, R50.reuse, R11 ;  /* 0x00000032360b7224 */ /* 0x080fe200078e020b */
[----:B------:R-:W-:Y:S01]  /*8810*/  SHF.R.S32.HI R58, RZ, 0x18, R61 ;  /* 0x00000018ff3a7819 */ /* 0x000fe2000001143d */
[----:B------:R-:W-:Y:S01]  /*8820*/  IMAD R13, R47, R13, RZ ;  /* 0x0000000d2f0d7224 */ /* 0x000fe200078e02ff */
[----:B------:R-:W-:Y:S01]  /*8830*/  SHF.L.U32 R66, R62, 0x10, RZ ;  /* 0x000000103e427819 */ /* 0x000fe200000006ff */
[----:B------:R-:W-:Y:S01]  /*8840*/  IMAD R12, R49, R50, R12 ;  /* 0x00000032310c7224 */ /* 0x000fe200078e020c */
[----:B------:R-:W-:Y:S01]  /*8850*/  SHF.R.S32.HI R49, RZ, 0x18, R77 ;  /* 0x00000018ff317819 */ /* 0x000fe2000001144d */
[----:B------:R-:W-:Y:S01]  /*8860*/  IMAD R14, R47, R14, RZ ;  /* 0x0000000e2f0e7224 */ /* 0x000fe200078e02ff */
[----:B------:R-:W-:Y:S01]  /*8870*/  I2IP.S8.S32.SAT R113, R11, R10, RZ ;  /* 0x0000000a0b717239 */ /* 0x000fe200000014ff */
[----:B------:R-:W-:Y:S01]  /*8880*/  IMAD R15, R47, R15, RZ ;  /* 0x0000000f2f0f7224 */ /* 0x000fe200078e02ff */
[----:B------:R-:W-:Y:S01]  /*8890*/  PRMT R64, R63, 0x8880, RZ ;  /* 0x000088803f407816 */ /* 0x000fe200000000ff */
[----:B------:R-:W-:Y:S01]  /*88a0*/  IMAD R13, R51, R50, R13 ;  /* 0x00000032330d7224 */ /* 0x000fe200078e020d */
[----:B------:R-:W-:Y:S01]  /*88b0*/  MOV R51, R76 ;  /* 0x0000004c00337202 */ /* 0x000fe20000000f00 */
[----:B------:R-:W-:Y:S01]  /*88c0*/  IMAD R16, R47, R16, RZ ;  /* 0x000000102f107224 */ /* 0x000fe200078e02ff */
[----:B------:R-:W-:Y:S01]  /*88d0*/  I2IP.S8.S32.SAT R113, R9, R8, R113 ;  /* 0x0000000809717239 */ /* 0x000fe20000001471 */
[-C--:B------:R-:W-:Y:S01]  /*88e0*/  IMAD R14, R49, R50.reuse, R14 ;  /* 0x00000032310e7224 */ /* 0x080fe200078e020e */
[----:B------:R-:W-:Y:S01]  /*88f0*/  SHF.R.S32.HI R59, RZ, 0x18, R62 ;  /* 0x00000018ff3b7819 */ /* 0x000fe2000001143e */
[----:B------:R-:W-:Y:S01]  /*8900*/  IMAD R17, R47, R17, RZ ;  /* 0x000000112f117224 */ /* 0x000fe200078e02ff */
[----:B------:R-:W-:Y:S01]  /*8910*/  SHF.L.U32 R71, R60, 0x8, RZ ;  /* 0x000000083c477819 */ /* 0x000fe200000006ff */
[----:B------:R-:W-:Y:S01]  /*8920*/  IMAD R15, R55, R50, R15 ;  /* 0x00000032370f7224 */ /* 0x000fe200078e020f */
[----:B------:R-:W-:Y:S01]  /*8930*/  SHF.R.S32.HI R60, RZ, 0x18, R63 ;  /* 0x00000018ff3c7819 */ /* 0x000fe2000001143f */
[----:B------:R-:W-:Y:S01]  /*8940*/  IMAD R18, R47, R18, RZ ;  /* 0x000000122f127224 */ /* 0x000fe200078e02ff */
[----:B------:R-:W-:Y:S01]  /*8950*/  SHF.L.U32 R65, R62, 0x8, RZ ;  /* 0x000000083e417819 */ /* 0x000fe200000006ff */
[----:B------:R-:W-:Y:S01]  /*8960*/  IMAD R16, R51, R50, R16 ;  /* 0x0000003233107224 */ /* 0x000fe200078e0210 */
[----:B------:R-:W-:Y:S01]  /*8970*/  I2IP.S8.S32.SAT R114, R15, R14, RZ ;  /* 0x0000000e0f727239 */ /* 0x000fe200000014ff */
[----:B------:R-:W-:Y:S01]  /*8980*/  IMAD R19, R47, R19, RZ ;  /* 0x000000132f137224 */ /* 0x000fe200078e02ff */
[----:B------:R-:W-:Y:S01]  /*8990*/  SHF.R.S32.HI R51, RZ, 0x18, R72 ;  /* 0x00000018ff337819 */ /* 0x000fe20000011448 */
[----:B------:R-:W-:Y:S01]  /*89a0*/  IMAD R17, R52, R50, R17 ;  /* 0x0000003234117224 */ /* 0x000fe200078e0211 */
[----:B------:R-:W-:Y:S01]  /*89b0*/  I2IP.S8.S32.SAT R114, R13, R12, R114 ;  /* 0x0000000c0d727239 */ /* 0x000fe20000001472 */
[----:B------:R-:W-:Y:S01]  /*89c0*/  IMAD R0, R47, R20, RZ ;  /* 0x000000142f007224 */ /* 0x000fe200078e02ff */
[----:B------:R-:W-:Y:S01]  /*89d0*/  SHF.R.S32.HI R52, RZ, 0x18, R71 ;  /* 0x00000018ff347819 */ /* 0x000fe20000011447 */
[-C--:B------:R-:W-:Y:S01]  /*89e0*/  IMAD R18, R53, R50.reuse, R18 ;  /* 0x0000003235127224 */ /* 0x080fe200078e0212 */
[----:B------:R-:W-:Y:S01]  /*89f0*/  SHF.R.S32.HI R53, RZ, 0x18, R68 ;  /* 0x00000018ff357819 */ /* 0x000fe20000011444 */
[----:B------:R-:W-:Y:S01]  /*8a00*/  IMAD.MOV.U32 R49, RZ, RZ, R73 ;  /* 0x000000ffff317224 */ /* 0x000fe200078e0049 */
[----:B------:R-:W-:Y:S01]  /*8a10*/  SHF.L.U32 R62, R63, 0x10, RZ ;  /* 0x000000103f3e7819 */ /* 0x000fe200000006ff */
[C---:B------:R-:W-:Y:S01]  /*8a20*/  IMAD R2, R47.reuse, R21, RZ ;  /* 0x000000152f027224 */ /* 0x040fe200078e02ff */
[----:B------:R-:W-:Y:S01]  /*8a30*/  IADD3 R44, PT, PT, R44, 0x1, RZ ;  /* 0x000000012c2c7810 */ /* 0x000fe20007ffe0ff */
[----:B------:R-:W-:Y:S02]  /*8a40*/  IMAD R19, R56, R50, R19 ;  /* 0x0000003238137224 */ /* 0x000fe400078e0213 */
[----:B------:R-:W-:Y:S02]  /*8a50*/  IMAD R3, R47, R22, RZ ;  /* 0x000000162f037224 */ /* 0x000fe400078e02ff */
[----:B------:R-:W-:Y:S01]  /*8a60*/  IMAD R0, R49, R50, R0 ;  /* 0x0000003231007224 */ /* 0x000fe200078e0200 */
[----:B------:R-:W-:Y:S01]  /*8a70*/  I2IP.S8.S32.SAT R115, R19, R18, RZ ;  /* 0x0000001213737239 */ /* 0x000fe200000014ff */
[----:B------:R-:W-:Y:S01]  /*8a80*/  IMAD R23, R47, R23, RZ ;  /* 0x000000172f177224 */ /* 0x000fe200078e02ff */
[----:B------:R-:W-:Y:S01]  /*8a90*/  MOV R49, R70 ;  /* 0x0000004600317202 */ /* 0x000fe20000000f00 */
[----:B------:R-:W-:Y:S01]  /*8aa0*/  IMAD R2, R51, R50, R2 ;  /* 0x0000003233027224 */ /* 0x000fe200078e0202 */
[----:B------:R-:W-:Y:S01]  /*8ab0*/  I2IP.S8.S32.SAT R115, R17, R16, R115 ;  /* 0x0000001011737239 */ /* 0x000fe20000001473 */
[C---:B------:R-:W-:Y:S01]  /*8ac0*/  IMAD R20, R47.reuse, R24, RZ ;  /* 0x000000182f147224 */ /* 0x040fe200078e02ff */
[----:B------:R-:W-:Y:S01]  /*8ad0*/  SHF.R.S32.HI R51, RZ, 0x18, R69 ;  /* 0x00000018ff337819 */ /* 0x000fe20000011445 */
[-C--:B------:R-:W-:Y:S01]  /*8ae0*/  IMAD R3, R52, R50.reuse, R3 ;  /* 0x0000003234037224 */ /* 0x080fe200078e0203 */
[----:B------:R-:W-:Y:S01]  /*8af0*/  SHF.R.S32.HI R52, RZ, 0x18, R62 ;  /* 0x00000018ff347819 */ /* 0x000fe2000001143e */
[----:B------:R-:W-:Y:S01]  /*8b00*/  IMAD R21, R47, R25, RZ ;  /* 0x000000192f157224 */ /* 0x000fe200078e02ff */
[----:B------:R1:W-:Y:S01]  /*8b10*/  STS.128 [R95+UR49+0x5200], R112 ;  /* 0x005200705f007988 */ /* 0x0003e20008000c31 */
[----:B------:R-:W-:Y:S02]  /*8b20*/  IMAD R23, R57, R50, R23 ;  /* 0x0000003239177224 */ /* 0x000fe400078e0217 */
[----:B------:R-:W-:Y:S02]  /*8b30*/  IMAD R22, R47, R26, RZ ;  /* 0x0000001a2f167224 */ /* 0x000fe400078e02ff */
[-C--:B------:R-:W-:Y:S01]  /*8b40*/  IMAD R20, R49, R50.reuse, R20 ;  /* 0x0000003231147224 */ /* 0x080fe200078e0214 */
[----:B------:R-:W-:Y:S01]  /*8b50*/  I2IP.S8.S32.SAT R111, R23, R3, RZ ;  /* 0x00000003176f7239 */ /* 0x000fe200000014ff */
[----:B------:R-:W-:Y:S01]  /*8b60*/  IMAD R27, R47, R27, RZ ;  /* 0x0000001b2f1b7224 */ /* 0x000fe200078e02ff */
[----:B------:R-:W-:Y:S01]  /*8b70*/  MOV R49, R67 ;  /* 0x0000004300317202 */ /* 0x000fe20000000f00 */
[----:B------:R-:W-:Y:S01]  /*8b80*/  IMAD R21, R51, R50, R21 ;  /* 0x0000003233157224 */ /* 0x000fe200078e0215 */
[----:B------:R-:W-:Y:S01]  /*8b90*/  I2IP.S8.S32.SAT R116, R2, R0, R111 ;  /* 0x0000000002747239 */ /* 0x000fe2000000146f */
[----:B------:R-:W-:Y:S01]  /*8ba0*/  IMAD R24, R47, R28, RZ ;  /* 0x0000001c2f187224 */ /* 0x000fe200078e02ff */
[----:B------:R-:W-:Y:S01]  /*8bb0*/  SHF.R.S32.HI R51, RZ, 0x18, R66 ;  /* 0x00000018ff337819 */ /* 0x000fe20000011442 */
[-C--:B------:R-:W-:Y:S02]  /*8bc0*/  IMAD R22, R53, R50.reuse, R22 ;  /* 0x0000003235167224 */ /* 0x080fe400078e0216 */
[-C--:B------:R-:W-:Y:S02]  /*8bd0*/  IMAD R27, R58, R50.reuse, R27 ;  /* 0x000000323a1b7224 */ /* 0x080fe400078e021b */
[----:B------:R-:W-:Y:S02]  /*8be0*/  IMAD R25, R47, R29, RZ ;  /* 0x0000001d2f197224 */ /* 0x000fe400078e02ff */
[----:B------:R-:W-:Y:S01]  /*8bf0*/  IMAD R24, R49, R50, R24 ;  /* 0x0000003231187224 */ /* 0x000fe200078e0218 */
[----:B------:R-:W-:Y:S01]  /*8c00*/  SHF.R.S32.HI R49, RZ, 0x18, R65 ;  /* 0x00000018ff317819 */ /* 0x000fe20000011441 */
[----:B------:R-:W-:Y:S01]  /*8c10*/  IMAD R26, R47, R30, RZ ;  /* 0x0000001e2f1a7224 */ /* 0x000fe200078e02ff */
[----:B------:R-:W-:Y:S01]  /*8c20*/  I2IP.S8.S32.SAT R117, R27, R22, RZ ;  /* 0x000000161b757239 */ /* 0x000fe200000014ff */
[----:B------:R-:W-:Y:S02]  /*8c30*/  IMAD.SHL.U32 R61, R63, 0x100, RZ ;  /* 0x000001003f3d7824 */ /* 0x000fe400078e00ff */
[----:B------:R-:W-:Y:S01]  /*8c40*/  IMAD R31, R47, R31, RZ ;  /* 0x0000001f2f1f7224 */ /* 0x000fe200078e02ff */
[----:B------:R-:W-:Y:S01]  /*8c50*/  I2IP.S8.S32.SAT R117, R21, R20, R117 ;  /* 0x0000001415757239 */ /* 0x000fe20000001475 */
[----:B------:R-:W-:Y:S01]  /*8c60*/  IMAD R25, R51, R50, R25 ;  /* 0x0000003233197224 */ /* 0x000fe200078e0219 */
[----:B------:R-:W-:Y:S01]  /*8c70*/  MOV R51, R64 ;  /* 0x0000004000337202 */ /* 0x000fe20000000f00 */
[----:B------:R-:W-:Y:S01]  /*8c80*/  IMAD R28, R47, R32, RZ ;  /* 0x000000202f1c7224 */ /* 0x000fe200078e02ff */
[----:B------:R-:W-:Y:S01]  /*8c90*/  SHF.R.S32.HI R53, RZ, 0x18, R61 ;  /* 0x00000018ff357819 */ /* 0x000fe2000001143d */
[-C--:B------:R-:W-:Y:S02]  /*8ca0*/  IMAD R26, R49, R50.reuse, R26 ;  /* 0x00000032311a7224 */ /* 0x080fe400078e021a */
[----:B------:R-:W-:Y:S02]  /*8cb0*/  IMAD R29, R47, R33, RZ ;  /* 0x000000212f1d7224 */ /* 0x000fe400078e02ff */
[-C--:B------:R-:W-:Y:S02]  /*8cc0*/  IMAD R31, R59, R50.reuse, R31 ;  /* 0x000000323b1f7224 */ /* 0x080fe400078e021f */
[----:B------:R-:W-:Y:S02]  /*8cd0*/  IMAD R28, R51, R50, R28 ;  /* 0x00000032331c7224 */ /* 0x000fe400078e021c */
[----:B------:R-:W-:Y:S01]  /*8ce0*/  IMAD R30, R47, R34, RZ ;  /* 0x000000222f1e7224 */ /* 0x000fe200078e02ff */
[----:B------:R-:W-:Y:S01]  /*8cf0*/  I2IP.S8.S32.SAT R108, R31, R26, RZ ;  /* 0x0000001a1f6c7239 */ /* 0x000fe200000014ff */
[----:B------:R-:W-:Y:S02]  /*8d00*/  IMAD R29, R52, R50, R29 ;  /* 0x00000032341d7224 */ /* 0x000fe400078e021d */
[----:B------:R-:W-:Y:S01]  /*8d10*/  IMAD R35, R47, R35, RZ ;  /* 0x000000232f237224 */ /* 0x000fe200078e02ff */
[----:B------:R-:W-:Y:S01]  /*8d20*/  I2IP.S8.S32.SAT R118, R25, R24, R108 ;  /* 0x0000001819767239 */ /* 0x000fe2000000146c */
[-C--:B------:R-:W-:Y:S02]  /*8d30*/  IMAD R30, R53, R50.reuse, R30 ;  /* 0x00000032351e7224 */ /* 0x080fe400078e021e */
        /* <DEDUP_REMOVED lines=21> */
.L_x_123:
[----:B------:R-:W-:Y:S05]  /*8e90*/  BSYNC.RECONVERGENT B0 ;  /* 0x0000000000007941 */ /* 0x000fea0003800200 */
.L_x_122:
[----:B------:R-:W-:Y:S01]  /*8ea0*/  BAR.SYNC.DEFER_BLOCKING 0x1, 0x80 ;  /* 0x0042000000007b1d */ /* 0x000fe20000010000 */
[----:B------:R-:W-:Y:S01]  /*8eb0*/  ISETP.NE.AND P2, PT, R106, RZ, PT ;  /* 0x000000ff6a00720c */ /* 0x000fe20003f45270 */
[----:B------:R-:W-:Y:S01]  /*8ec0*/  IMAD.IADD R20, R43, 0x1, R83 ;  /* 0x000000012b147824 */ /* 0x000fe200078e0253 */
[----:B------:R-:W-:Y:S01]  /*8ed0*/  ISETP.NE.AND P0, PT, R107, 0x2, PT ;  /* 0x000000026b00780c */ /* 0x000fe20003f05270 */
[----:B------:R-:W-:Y:S01]  /*8ee0*/  IMAD.IADD R21, R45, 0x1, R90 ;  /* 0x000000012d157824 */ /* 0x000fe200078e025a */
[----:B------:R-:W-:Y:S02]  /*8ef0*/  ISETP.NE.AND P1, PT, R44, 0x4, PT ;  /* 0x000000042c00780c */ /* 0x000fe40003f25270 */
[----:B------:R-:W-:Y:S02]  /*8f00*/  SEL R0, RZ, 0x1, P0 ;  /* 0x00000001ff007807 */ /* 0x000fe40000000000 */
[----:B------:R-:W-:Y:S02]  /*8f10*/  SEL R3, RZ, 0x1, P1 ;  /* 0x00000001ff037807 */ /* 0x000fe40000800000 */
[----:B------:R-:W-:Y:S02]  /*8f20*/  LOP3.LUT R101, R101, R0, RZ, 0x3c, !PT ;  /* 0x0000000065657212 */ /* 0x000fe400078e3cff */
[----:B------:R-:W-:Y:S02]  /*8f30*/  LOP3.LUT R102, R102, R3, RZ, 0x3c, !PT ;  /* 0x0000000366667212 */ /* 0x000fe400078e3cff */
[----:B------:R-:W-:Y:S02]  /*8f40*/  @P2 R2UR UR36, R98 ;  /* 0x00000000622422ca */ /* 0x000fe400000e0000 */
[----:B------:R-:W-:Y:S02]  /*8f50*/  SEL R107, R107, RZ, P0 ;  /* 0x000000ff6b6b7207 */ /* 0x000fe40000000000 */
[----:B------:R-:W-:Y:S01]  /*8f60*/  SEL R44, R44, RZ, P1 ;  /* 0x000000ff2c2c7207 */ /* 0x000fe20000800000 */
[----:B------:R-:W-:Y:S10]  /*8f70*/  @P2 BRA `(.L_x_124) ;  /* 0xffffffbc00282947 */ /* 0x000ff4000383ffff */
[----:B------:R-:W-:Y:S05]  /*8f80*/  EXIT ;  /* 0x000000000000794d */ /* 0x000fea0003800000 */
.L_x_19:
[----:B--2---:R2:W1:Y:S02]  /*8f90*/  SYNCS.PHASECHK.TRANS64.TRYWAIT P0, [R3+URZ+0x100], R2 ;  /* 0x00010002030075a7 */ /* 0x00446400080011ff */
[----:B-1----:R-:W-:Y:S05]  /*8fa0*/  @!P0 NANOSLEEP.SYNCS 0x989680 ;  /* 0x009896800000895d */ /* 0x002fea0003900000 */
[----:B------:R-:W1:Y:S02]  /*8fb0*/  @!P0 SYNCS.PHASECHK.TRANS64 P0, [R3+URZ+0x100], R2 ;  /* 0x00010002030085a7 */ /* 0x000e6400080010ff */
[----:B-1----:R-:W-:Y:S05]  /*8fc0*/  @!P0 BRA `(.L_x_19) ;  /* 0xfffffffc00f08947 */ /* 0x002fea000383ffff */
[----:B------:R-:W-:Y:S05]  /*8fd0*/  BRA `(.L_x_125) ;  /* 0xffffff8400807947 */ /* 0x000fea000383ffff */
.L_x_22:
[----:B-1----:R-:W-:-:S07]  /*8fe0*/  MOV R2, UR33 ;  /* 0x0000002100027c02 */ /* 0x002fce0008000f00 */
.L_x_126:
[----:B-1----:R1:W2:Y:S02]  /*8ff0*/  SYNCS.PHASECHK.TRANS64.TRYWAIT P0, [R2+URZ+0x20], R5 ;  /* 0x00002005020075a7 */ /* 0x0022a400080011ff */
[----:B--2---:R-:W-:Y:S05]  /*9000*/  @!P0 NANOSLEEP.SYNCS 0x989680 ;  /* 0x009896800000895d */ /* 0x004fea0003900000 */
[----:B------:R-:W2:Y:S02]  /*9010*/  @!P0 SYNCS.PHASECHK.TRANS64 P0, [R2+URZ+0x20], R5 ;  /* 0x00002005020085a7 */ /* 0x000ea400080010ff */
[----:B--2---:R-:W-:Y:S05]  /*9020*/  @!P0 BRA `(.L_x_126) ;  /* 0xfffffffc00f08947 */ /* 0x004fea000383ffff */
[----:B------:R-:W-:Y:S05]  /*9030*/  BRA `(.L_x_21) ;  /* 0xffffff8400d07947 */ /* 0x000fea000383ffff */
.L_x_28:
[----:B-1----:R-:W-:-:S07]  /*9040*/  MOV R2, UR17 ;  /* 0x0000001100027c02 */ /* 0x002fce0008000f00 */
.L_x_127:
[----:B-1----:R1:W2:Y:S02]  /*9050*/  SYNCS.PHASECHK.TRANS64.TRYWAIT P0, [R2+URZ+0x20], R5 ;  /* 0x00002005020075a7 */ /* 0x0022a400080011ff */
[----:B--2---:R-:W-:Y:S05]  /*9060*/  @!P0 NANOSLEEP.SYNCS 0x989680 ;  /* 0x009896800000895d */ /* 0x004fea0003900000 */
[----:B------:R-:W2:Y:S02]  /*9070*/  @!P0 SYNCS.PHASECHK.TRANS64 P0, [R2+URZ+0x20], R5 ;  /* 0x00002005020085a7 */ /* 0x000ea400080010ff */
[----:B--2---:R-:W-:Y:S05]  /*9080*/  @!P0 BRA `(.L_x_127) ;  /* 0xfffffffc00f08947 */ /* 0x004fea000383ffff */
[----:B------:R-:W-:Y:S05]  /*9090*/  BRA `(.L_x_27) ;  /* 0xffffff8800787947 */ /* 0x000fea000383ffff */
.L_x_32:
[----:B-1----:R1:W2:Y:S02]  /*90a0*/  SYNCS.PHASECHK.TRANS64.TRYWAIT P0, [R2+URZ+0x90], R3 ;  /* 0x00009003020075a7 */ /* 0x0022a400080011ff */
[----:B--2---:R-:W-:Y:S05]  /*90b0*/  @!P0 NANOSLEEP.SYNCS 0x989680 ;  /* 0x009896800000895d */ /* 0x004fea0003900000 */
[----:B------:R-:W2:Y:S02]  /*90c0*/  @!P0 SYNCS.PHASECHK.TRANS64 P0, [R2+URZ+0x90], R3 ;  /* 0x00009003020085a7 */ /* 0x000ea400080010ff */
[----:B--2---:R-:W-:Y:S05]  /*90d0*/  @!P0 BRA `(.L_x_32) ;  /* 0xfffffffc00f08947 */ /* 0x004fea000383ffff */
[----:B------:R-:W-:Y:S05]  /*90e0*/  BRA `(.L_x_128) ;  /* 0xffffff8c00087947 */ /* 0x000fea000383ffff */
.L_x_36:
[----:B----4-:R-:W-:-:S07]  /*90f0*/  MOV R0, UR5 ;  /* 0x0000000500007c02 */ /* 0x010fce0008000f00 */
.L_x_129:
[----:B-1----:R1:W2:Y:S02]  /*9100*/  SYNCS.PHASECHK.TRANS64.TRYWAIT P0, [R0+URZ], R3 ;  /* 0x00000003000075a7 */ /* 0x0022a400080011ff */
[----:B--2---:R-:W-:Y:S05]  /*9110*/  @!P0 NANOSLEEP.SYNCS 0x989680 ;  /* 0x009896800000895d */ /* 0x004fea0003900000 */
[----:B------:R-:W2:Y:S02]  /*9120*/  @!P0 SYNCS.PHASECHK.TRANS64 P0, [R0+URZ], R3 ;  /* 0x00000003000085a7 */ /* 0x000ea400080010ff */
[----:B--2---:R-:W-:Y:S05]  /*9130*/  @!P0 BRA `(.L_x_129) ;  /* 0xfffffffc00f08947 */ /* 0x004fea000383ffff */
[----:B------:R-:W-:Y:S05]  /*9140*/  BRA `(.L_x_130) ;  /* 0xffffff9000787947 */ /* 0x000fea000383ffff */
.L_x_37:
[----:B----4-:R-:W-:-:S07]  /*9150*/  MOV R0, UR5 ;  /* 0x0000000500007c02 */ /* 0x010fce0008000f00 */
.L_x_131:
[----:B-1----:R1:W2:Y:S02]  /*9160*/  SYNCS.PHASECHK.TRANS64.TRYWAIT P0, [R0+URZ], R3 ;  /* 0x00000003000075a7 */ /* 0x0022a400080011ff */
[----:B--2---:R-:W-:Y:S05]  /*9170*/  @!P0 NANOSLEEP.SYNCS 0x989680 ;  /* 0x009896800000895d */ /* 0x004fea0003900000 */
[----:B------:R-:W2:Y:S02]  /*9180*/  @!P0 SYNCS.PHASECHK.TRANS64 P0, [R0+URZ], R3 ;  /* 0x00000003000085a7 */ /* 0x000ea400080010ff */
[----:B--2---:R-:W-:Y:S05]  /*9190*/  @!P0 BRA `(.L_x_131) ;  /* 0xfffffffc00f08947 */ /* 0x004fea000383ffff */
[----:B------:R-:W-:Y:S05]  /*91a0*/  BRA `(.L_x_132) ;  /* 0xffffff9000847947 */ /* 0x000fea000383ffff */
.L_x_38:
[----:B----4-:R-:W-:-:S07]  /*91b0*/  MOV R0, UR5 ;  /* 0x0000000500007c02 */ /* 0x010fce0008000f00 */
.L_x_133:
[----:B-1----:R1:W2:Y:S02]  /*91c0*/  SYNCS.PHASECHK.TRANS64.TRYWAIT P0, [R0+URZ], R3 ;  /* 0x00000003000075a7 */ /* 0x0022a400080011ff */
[----:B--2---:R-:W-:Y:S05]  /*91d0*/  @!P0 NANOSLEEP.SYNCS 0x989680 ;  /* 0x009896800000895d */ /* 0x004fea0003900000 */
[----:B------:R-:W2:Y:S02]  /*91e0*/  @!P0 SYNCS.PHASECHK.TRANS64 P0, [R0+URZ], R3 ;  /* 0x00000003000085a7 */ /* 0x000ea400080010ff */
[----:B--2---:R-:W-:Y:S05]  /*91f0*/  @!P0 BRA `(.L_x_133) ;  /* 0xfffffffc00f08947 */ /* 0x004fea000383ffff */
[----:B------:R-:W-:Y:S05]  /*9200*/  BRA `(.L_x_134) ;  /* 0xffffff9000907947 */ /* 0x000fea000383ffff */
.L_x_41:
[----:B-1----:R1:W2:Y:S02]  /*9210*/  SYNCS.PHASECHK.TRANS64.TRYWAIT P0, [R0+URZ+0xf0], R5 ;  /* 0x0000f005000075a7 */ /* 0x0022a400080011ff */
[----:B--2---:R-:W-:Y:S05]  /*9220*/  @!P0 NANOSLEEP.SYNCS 0x989680 ;  /* 0x009896800000895d */ /* 0x004fea0003900000 */
[----:B------:R-:W2:Y:S02]  /*9230*/  @!P0 SYNCS.PHASECHK.TRANS64 P0, [R0+URZ+0xf0], R5 ;  /* 0x0000f005000085a7 */ /* 0x000ea400080010ff */
[----:B--2---:R-:W-:Y:S05]  /*9240*/  @!P0 BRA `(.L_x_41) ;  /* 0xfffffffc00f08947 */ /* 0x004fea000383ffff */
[----:B------:R-:W-:Y:S05]  /*9250*/  BRA `(.L_x_135) ;  /* 0xffffff9000ec7947 */ /* 0x000fea000383ffff */
.L_x_42:
[----:B------:R-:W-:-:S07]  /*9260*/  MOV R0, UR5 ;  /* 0x0000000500007c02 */ /* 0x000fce0008000f00 */
.L_x_136:
[----:B-1----:R1:W2:Y:S02]  /*9270*/  SYNCS.PHASECHK.TRANS64.TRYWAIT P0, [R0+URZ+0xa0], R5 ;  /* 0x0000a005000075a7 */ /* 0x0022a400080011ff */
[----:B--2---:R-:W-:Y:S05]  /*9280*/  @!P0 NANOSLEEP.SYNCS 0x989680 ;  /* 0x009896800000895d */ /* 0x004fea0003900000 */
[----:B------:R-:W2:Y:S02]  /*9290*/  @!P0 SYNCS.PHASECHK.TRANS64 P0, [R0+URZ+0xa0], R5 ;  /* 0x0000a005000085a7 */ /* 0x000ea400080010ff */
[----:B--2---:R-:W-:Y:S05]  /*92a0*/  @!P0 BRA `(.L_x_136) ;  /* 0xfffffffc00f08947 */ /* 0x004fea000383ffff */
[----:B------:R-:W-:Y:S05]  /*92b0*/  BRA `(.L_x_137) ;  /* 0xffffff9000fc7947 */ /* 0x000fea000383ffff */
.L_x_43:
[----:B-1----:R1:W2:Y:S02]  /*92c0*/  SYNCS.PHASECHK.TRANS64.TRYWAIT P1, [R0+URZ+0x90], R5 ;  /* 0x00009005000075a7 */ /* 0x0022a400080211ff */
[----:B--2---:R-:W-:Y:S05]  /*92d0*/  @!P1 NANOSLEEP.SYNCS 0x989680 ;  /* 0x009896800000995d */ /* 0x004fea0003900000 */
[----:B------:R-:W2:Y:S02]  /*92e0*/  @!P1 SYNCS.PHASECHK.TRANS64 P1, [R0+URZ+0x90], R5 ;  /* 0x00009005000095a7 */ /* 0x000ea400080210ff */
[----:B--2---:R-:W-:Y:S05]  /*92f0*/  @!P1 BRA `(.L_x_43) ;  /* 0xfffffffc00f09947 */ /* 0x004fea000383ffff */
[----:B------:R-:W-:Y:S05]  /*9300*/  BRA `(.L_x_138) ;  /* 0xffffff94002c7947 */ /* 0x000fea000383ffff */
.L_x_46:
[----:B------:R-:W-:-:S07]  /*9310*/  MOV R0, UR5 ;  /* 0x0000000500007c02 */ /* 0x000fce0008000f00 */
.L_x_139:
[----:B-1----:R1:W2:Y:S02]  /*9320*/  SYNCS.PHASECHK.TRANS64.TRYWAIT P0, [R0+URZ+0xa0], R3 ;  /* 0x0000a003000075a7 */ /* 0x0022a400080011ff */
[----:B--2---:R-:W-:Y:S05]  /*9330*/  @!P0 NANOSLEEP.SYNCS 0x989680 ;  /* 0x009896800000895d */ /* 0x004fea0003900000 */
[----:B------:R-:W2:Y:S02]  /*9340*/  @!P0 SYNCS.PHASECHK.TRANS64 P0, [R0+URZ+0xa0], R3 ;  /* 0x0000a003000085a7 */ /* 0x000ea400080010ff */
[----:B--2---:R-:W-:Y:S05]  /*9350*/  @!P0 BRA `(.L_x_139) ;  /* 0xfffffffc00f08947 */ /* 0x004fea000383ffff */
[----:B------:R-:W-:Y:S05]  /*9360*/  BRA `(.L_x_45) ;  /* 0xffffff9400807947 */ /* 0x000fea000383ffff */
.L_x_53:
[----:B-1----:R1:W2:Y:S02]  /*9370*/  SYNCS.PHASECHK.TRANS64.TRYWAIT P1, [R0+URZ+0x90], R5 ;  /* 0x00009005000075a7 */ /* 0x0022a400080211ff */
[----:B--2---:R-:W-:Y:S05]  /*9380*/  @!P1 NANOSLEEP.SYNCS 0x989680 ;  /* 0x009896800000995d */ /* 0x004fea0003900000 */
[----:B------:R-:W2:Y:S02]  /*9390*/  @!P1 SYNCS.PHASECHK.TRANS64 P1, [R0+URZ+0x90], R5 ;  /* 0x00009005000095a7 */ /* 0x000ea400080210ff */
[----:B--2---:R-:W-:Y:S05]  /*93a0*/  @!P1 BRA `(.L_x_53) ;  /* 0xfffffffc00f09947 */ /* 0x004fea000383ffff */
[----:B------:R-:W-:Y:S05]  /*93b0*/  BRA `(.L_x_140) ;  /* 0xffffff9800e07947 */ /* 0x000fea000383ffff */
.L_x_54:
[----:B------:R-:W-:-:S07]  /*93c0*/  MOV R3, UR8 ;  /* 0x0000000800037c02 */ /* 0x000fce0008000f00 */
.L_x_141:
[----:B-1----:R1:W2:Y:S02]  /*93d0*/  SYNCS.PHASECHK.TRANS64.TRYWAIT P0, [R3+URZ+0xd0], R0 ;  /* 0x0000d000030075a7 */ /* 0x0022a400080011ff */
[----:B--2---:R-:W-:Y:S05]  /*93e0*/  @!P0 NANOSLEEP.SYNCS 0x989680 ;  /* 0x009896800000895d */ /* 0x004fea0003900000 */
[----:B------:R-:W2:Y:S02]  /*93f0*/  @!P0 SYNCS.PHASECHK.TRANS64 P0, [R3+URZ+0xd0], R0 ;  /* 0x0000d000030085a7 */ /* 0x000ea400080010ff */
[----:B--2---:R-:W-:Y:S05]  /*9400*/  @!P0 BRA `(.L_x_141) ;  /* 0xfffffffc00f08947 */ /* 0x004fea000383ffff */
[----:B------:R-:W-:Y:S05]  /*9410*/  BRA `(.L_x_142) ;  /* 0xffffff9c00307947 */ /* 0x000fea000383ffff */
.L_x_57:
[----:B------:R-:W-:Y:S07]  /*9420*/  MOV R0, UR7 ;  /* 0x0000000700007c02 */ /* 0x000fee0008000f00 */
.L_x_143:
[----:B-1----:R1:W2:Y:S02]  /*9430*/  SYNCS.PHASECHK.TRANS64.TRYWAIT P0, [R0+URZ], R3 ;  /* 0x00000003000075a7 */ /* 0x0022a400080011ff */
[----:B--2---:R-:W-:Y:S05]  /*9440*/  @!P0 NANOSLEEP.SYNCS 0x989680 ;  /* 0x009896800000895d */ /* 0x004fea0003900000 */
[----:B------:R-:W2:Y:S02]  /*9450*/  @!P0 SYNCS.PHASECHK.TRANS64 P0, [R0+URZ], R3 ;  /* 0x00000003000085a7 */ /* 0x000ea400080010ff */
[----:B--2---:R-:W-:Y:S05]  /*9460*/  @!P0 BRA `(.L_x_143) ;  /* 0xfffffffc00f08947 */ /* 0x004fea000383ffff */
[----:B------:R-:W-:Y:S05]  /*9470*/  BRA `(.L_x_56) ;  /* 0xffffff9c004c7947 */ /* 0x000fea000383ffff */
.L_x_60:
[----:B------:R-:W-:-:S07]  /*9480*/  MOV R0, UR5 ;  /* 0x0000000500007c02 */ /* 0x000fce0008000f00 */
.L_x_144:
[----:B--2---:R2:W3:Y:S02]  /*9490*/  SYNCS.PHASECHK.TRANS64.TRYWAIT P0, [R0+URZ], R3 ;  /* 0x00000003000075a7 */ /* 0x0044e400080011ff */
[----:B---3--:R-:W-:Y:S05]  /*94a0*/  @!P0 NANOSLEEP.SYNCS 0x989680 ;  /* 0x009896800000895d */ /* 0x008fea0003900000 */
[----:B------:R-:W3:Y:S02]  /*94b0*/  @!P0 SYNCS.PHASECHK.TRANS64 P0, [R0+URZ], R3 ;  /* 0x00000003000085a7 */ /* 0x000ee400080010ff */
[----:B---3--:R-:W-:Y:S05]  /*94c0*/  @!P0 BRA `(.L_x_144) ;  /* 0xfffffffc00f08947 */ /* 0x008fea000383ffff */
[----:B------:R-:W-:Y:S05]  /*94d0*/  BRA `(.L_x_145) ;  /* 0xffffffa000007947 */ /* 0x000fea000383ffff */
.L_x_61:
[----:B------:R-:W-:-:S07]  /*94e0*/  MOV R0, UR5 ;  /* 0x0000000500007c02 */ /* 0x000fce0008000f00 */
.L_x_146:
[----:B-1----:R1:W2:Y:S02]  /*94f0*/  SYNCS.PHASECHK.TRANS64.TRYWAIT P0, [R0+URZ], R3 ;  /* 0x00000003000075a7 */ /* 0x0022a400080011ff */
[----:B--2---:R-:W-:Y:S05]  /*9500*/  @!P0 NANOSLEEP.SYNCS 0x989680 ;  /* 0x009896800000895d */ /* 0x004fea0003900000 */
[----:B------:R-:W2:Y:S02]  /*9510*/  @!P0 SYNCS.PHASECHK.TRANS64 P0, [R0+URZ], R3 ;  /* 0x00000003000085a7 */ /* 0x000ea400080010ff */
[----:B--2---:R-:W-:Y:S05]  /*9520*/  @!P0 BRA `(.L_x_146) ;  /* 0xfffffffc00f08947 */ /* 0x004fea000383ffff */
[----:B------:R-:W-:Y:S05]  /*9530*/  BRA `(.L_x_147) ;  /* 0xffffffa0000c7947 */ /* 0x000fea000383ffff */
.L_x_62:
[----:B------:R-:W-:-:S07]  /*9540*/  MOV R0, UR5 ;  /* 0x0000000500007c02 */ /* 0x000fce0008000f00 */
.L_x_148:
[----:B-1----:R1:W2:Y:S02]  /*9550*/  SYNCS.PHASECHK.TRANS64.TRYWAIT P0, [R0+URZ], R3 ;  /* 0x00000003000075a7 */ /* 0x0022a400080011ff */
[----:B--2---:R-:W-:Y:S05]  /*9560*/  @!P0 NANOSLEEP.SYNCS 0x989680 ;  /* 0x009896800000895d */ /* 0x004fea0003900000 */
[----:B------:R-:W2:Y:S02]  /*9570*/  @!P0 SYNCS.PHASECHK.TRANS64 P0, [R0+URZ], R3 ;  /* 0x00000003000085a7 */ /* 0x000ea400080010ff */
[----:B--2---:R-:W-:Y:S05]  /*9580*/  @!P0 BRA `(.L_x_148) ;  /* 0xfffffffc00f08947 */ /* 0x004fea000383ffff */
[----:B------:R-:W-:Y:S05]  /*9590*/  BRA `(.L_x_149) ;  /* 0xffffffa000187947 */ /* 0x000fea000383ffff */
.L_x_63:
[----:B------:R-:W-:-:S07]  /*95a0*/  MOV R0, UR7 ;  /* 0x0000000700007c02 */ /* 0x000fce0008000f00 */
.L_x_150:
[----:B-1----:R1:W2:Y:S02]  /*95b0*/  SYNCS.PHASECHK.TRANS64.TRYWAIT P0, [R0+URZ], R3 ;  /* 0x00000003000075a7 */ /* 0x0022a400080011ff */
[----:B--2---:R-:W-:Y:S05]  /*95c0*/  @!P0 NANOSLEEP.SYNCS 0x989680 ;  /* 0x009896800000895d */ /* 0x004fea0003900000 */
[----:B------:R-:W2:Y:S02]  /*95d0*/  @!P0 SYNCS.PHASECHK.TRANS64 P0, [R0+URZ], R3 ;  /* 0x00000003000085a7 */ /* 0x000ea400080010ff */
[----:B--2---:R-:W-:Y:S05]  /*95e0*/  @!P0 BRA `(.L_x_150) ;  /* 0xfffffffc00f08947 */ /* 0x004fea000383ffff */
[----:B------:R-:W-:Y:S05]  /*95f0*/  BRA `(.L_x_151) ;  /* 0xffffffa000247947 */ /* 0x000fea000383ffff */
.L_x_68:
[----:B--2---:R2:W3:Y:S02]  /*9600*/  SYNCS.PHASECHK.TRANS64.TRYWAIT P0, [R0+URZ+0x90], R3 ;  /* 0x00009003000075a7 */ /* 0x0044e400080011ff */
[----:B---3--:R-:W-:Y:S05]  /*9610*/  @!P0 NANOSLEEP.SYNCS 0x989680 ;  /* 0x009896800000895d */ /* 0x008fea0003900000 */
[----:B------:R-:W3:Y:S02]  /*9620*/  @!P0 SYNCS.PHASECHK.TRANS64 P0, [R0+URZ+0x90], R3 ;  /* 0x00009003000085a7 */ /* 0x000ee400080010ff */
[----:B---3--:R-:W-:Y:S05]  /*9630*/  @!P0 BRA `(.L_x_68) ;  /* 0xfffffffc00f08947 */ /* 0x008fea000383ffff */
[----:B------:R-:W-:Y:S05]  /*9640*/  BRA `(.L_x_152) ;  /* 0xffffffa400307947 */ /* 0x000fea000383ffff */
.L_x_71:
[----:B------:R-:W-:Y:S07]  /*9650*/  MOV R0, UR7 ;  /* 0x0000000700007c02 */ /* 0x000fee0008000f00 */
.L_x_153:
[----:B--2---:R2:W3:Y:S02]  /*9660*/  SYNCS.PHASECHK.TRANS64.TRYWAIT P0, [R0+URZ+0x88], R3 ;  /* 0x00008803000075a7 */ /* 0x0044e400080011ff */
[----:B---3--:R-:W-:Y:S05]  /*9670*/  @!P0 NANOSLEEP.SYNCS 0x989680 ;  /* 0x009896800000895d */ /* 0x008fea0003900000 */
[----:B------:R-:W3:Y:S02]  /*9680*/  @!P0 SYNCS.PHASECHK.TRANS64 P0, [R0+URZ+0x88], R3 ;  /* 0x00008803000085a7 */ /* 0x000ee400080010ff */
[----:B---3--:R-:W-:Y:S05]  /*9690*/  @!P0 BRA `(.L_x_153) ;  /* 0xfffffffc00f08947 */ /* 0x008fea000383ffff */
[----:B------:R-:W-:Y:S05]  /*96a0*/  BRA `(.L_x_70) ;  /* 0xffffffa800107947 */ /* 0x000fea000383ffff */
.L_x_74:
[----:B------:R-:W-:Y:S07]  /*96b0*/  MOV R3, UR7 ;  /* 0x0000000700037c02 */ /* 0x000fee0008000f00 */
.L_x_154:
[----:B-1----:R1:W2:Y:S02]  /*96c0*/  SYNCS.PHASECHK.TRANS64.TRYWAIT P0, [R3+URZ+0x60], R12 ;  /* 0x0000600c030075a7 */ /* 0x0022a400080011ff */
[----:B--2---:R-:W-:Y:S05]  /*96d0*/  @!P0 NANOSLEEP.SYNCS 0x989680 ;  /* 0x009896800000895d */ /* 0x004fea0003900000 */
[----:B------:R-:W2:Y:S02]  /*96e0*/  @!P0 SYNCS.PHASECHK.TRANS64 P0, [R3+URZ+0x60], R12 ;  /* 0x0000600c030085a7 */ /* 0x000ea400080010ff */
[----:B--2---:R-:W-:Y:S05]  /*96f0*/  @!P0 BRA `(.L_x_154) ;  /* 0xfffffffc00f08947 */ /* 0x004fea000383ffff */
[----:B------:R-:W-:Y:S05]  /*9700*/  BRA `(.L_x_155) ;  /* 0xffffffa800887947 */ /* 0x000fea000383ffff */
.L_x_75:
[----:B-1----:R-:W-:Y:S07]  /*9710*/  MOV R3, UR7 ;  /* 0x0000000700037c02 */ /* 0x002fee0008000f00 */
.L_x_156:
[----:B-1----:R1:W2:Y:S02]  /*9720*/  SYNCS.PHASECHK.TRANS64.TRYWAIT P0, [R3+URZ+0x68], R12 ;  /* 0x0000680c030075a7 */ /* 0x0022a400080011ff */
[----:B--2---:R-:W-:Y:S05]  /*9730*/  @!P0 NANOSLEEP.SYNCS 0x989680 ;  /* 0x009896800000895d */ /* 0x004fea0003900000 */
[----:B------:R-:W2:Y:S02]  /*9740*/  @!P0 SYNCS.PHASECHK.TRANS64 P0, [R3+URZ+0x68], R12 ;  /* 0x0000680c030085a7 */ /* 0x000ea400080010ff */
[----:B--2---:R-:W-:Y:S05]  /*9750*/  @!P0 BRA `(.L_x_156) ;  /* 0xfffffffc00f08947 */ /* 0x004fea000383ffff */
[----:B------:R-:W-:Y:S05]  /*9760*/  BRA `(.L_x_157) ;  /* 0xffffffa800c47947 */ /* 0x000fea000383ffff */
.L_x_76:
[----:B-1----:R-:W-:Y:S07]  /*9770*/  MOV R3, UR7 ;  /* 0x0000000700037c02 */ /* 0x002fee0008000f00 */
.L_x_158:
[----:B-1----:R1:W2:Y:S02]  /*9780*/  SYNCS.PHASECHK.TRANS64.TRYWAIT P0, [R3+URZ+0x70], R12 ;  /* 0x0000700c030075a7 */ /* 0x0022a400080011ff */
[----:B--2---:R-:W-:Y:S05]  /*9790*/  @!P0 NANOSLEEP.SYNCS 0x989680 ;  /* 0x009896800000895d */ /* 0x004fea0003900000 */
[----:B------:R-:W2:Y:S02]  /*97a0*/  @!P0 SYNCS.PHASECHK.TRANS64 P0, [R3+URZ+0x70], R12 ;  /* 0x0000700c030085a7 */ /* 0x000ea400080010ff */
[----:B--2---:R-:W-:Y:S05]  /*97b0*/  @!P0 BRA `(.L_x_158) ;  /* 0xfffffffc00f08947 */ /* 0x004fea000383ffff */
[----:B------:R-:W-:Y:S05]  /*97c0*/  BRA `(.L_x_159) ;  /* 0xffffffac000c7947 */ /* 0x000fea000383ffff */
.L_x_77:
[----:B------:R-:W-:Y:S07]  /*97d0*/  MOV R3, UR7 ;  /* 0x0000000700037c02 */ /* 0x000fee0008000f00 */
.L_x_160:
[----:B-1----:R1:W2:Y:S02]  /*97e0*/  SYNCS.PHASECHK.TRANS64.TRYWAIT P0, [R3+URZ+0x78], R12 ;  /* 0x0000780c030075a7 */ /* 0x0022a400080011ff */
[----:B--2---:R-:W-:Y:S05]  /*97f0*/  @!P0 NANOSLEEP.SYNCS 0x989680 ;  /* 0x009896800000895d */ /* 0x004fea0003900000 */
[----:B------:R-:W2:Y:S02]  /*9800*/  @!P0 SYNCS.PHASECHK.TRANS64 P0, [R3+URZ+0x78], R12 ;  /* 0x0000780c030085a7 */ /* 0x000ea400080010ff */
[----:B--2---:R-:W-:Y:S05]  /*9810*/  @!P0 BRA `(.L_x_160) ;  /* 0xfffffffc00f08947 */ /* 0x004fea000383ffff */
[----:B------:R-:W-:Y:S05]  /*9820*/  BRA `(.L_x_161) ;  /* 0xffffffac00947947 */ /* 0x000fea000383ffff */
.L_x_79:
[----:B------:R-:W-:-:S07]  /*9830*/  MOV R0, UR7 ;  /* 0x0000000700007c02 */ /* 0x000fce0008000f00 */
.L_x_162:
[----:B-1----:R1:W3:Y:S02]  /*9840*/  SYNCS.PHASECHK.TRANS64.TRYWAIT P0, [R0+URZ+0x60], R3 ;  /* 0x00006003000075a7 */ /* 0x0022e400080011ff */
[----:B---3--:R-:W-:Y:S05]  /*9850*/  @!P0 NANOSLEEP.SYNCS 0x989680 ;  /* 0x009896800000895d */ /* 0x008fea0003900000 */
[----:B------:R-:W3:Y:S02]  /*9860*/  @!P0 SYNCS.PHASECHK.TRANS64 P0, [R0+URZ+0x60], R3 ;  /* 0x00006003000085a7 */ /* 0x000ee400080010ff */
[----:B---3--:R-:W-:Y:S05]  /*9870*/  @!P0 BRA `(.L_x_162) ;  /* 0xfffffffc00f08947 */ /* 0x008fea000383ffff */
[----:B------:R-:W-:Y:S05]  /*9880*/  BRA `(.L_x_163) ;  /* 0xffffffb000047947 */ /* 0x000fea000383ffff */
.L_x_80:
[----:B-1----:R-:W-:-:S07]  /*9890*/  MOV R0, UR7 ;  /* 0x0000000700007c02 */ /* 0x002fce0008000f00 */
.L_x_164:
[----:B-1----:R1:W3:Y:S02]  /*98a0*/  SYNCS.PHASECHK.TRANS64.TRYWAIT P0, [R0+URZ+0x68], R3 ;  /* 0x00006803000075a7 */ /* 0x0022e400080011ff */
[----:B---3--:R-:W-:Y:S05]  /*98b0*/  @!P0 NANOSLEEP.SYNCS 0x989680 ;  /* 0x009896800000895d */ /* 0x008fea0003900000 */
[----:B------:R-:W3:Y:S02]  /*98c0*/  @!P0 SYNCS.PHASECHK.TRANS64 P0, [R0+URZ+0x68], R3 ;  /* 0x00006803000085a7 */ /* 0x000ee400080010ff */
[----:B---3--:R-:W-:Y:S05]  /*98d0*/  @!P0 BRA `(.L_x_164) ;  /* 0xfffffffc00f08947 */ /* 0x008fea000383ffff */
[----:B------:R-:W-:Y:S05]  /*98e0*/  BRA `(.L_x_165) ;  /* 0xffffffac00f47947 */ /* 0x000fea000383ffff */
.L_x_81:
[----:B-1----:R-:W-:-:S07]  /*98f0*/  MOV R0, UR7 ;  /* 0x0000000700007c02 */ /* 0x002fce0008000f00 */
.L_x_166:
[----:B-1----:R1:W3:Y:S02]  /*9900*/  SYNCS.PHASECHK.TRANS64.TRYWAIT P0, [R0+URZ+0x70], R3 ;  /* 0x00007003000075a7 */ /* 0x0022e400080011ff */
[----:B---3--:R-:W-:Y:S05]  /*9910*/  @!P0 NANOSLEEP.SYNCS 0x989680 ;  /* 0x009896800000895d */ /* 0x008fea0003900000 */
[----:B------:R-:W3:Y:S02]  /*9920*/  @!P0 SYNCS.PHASECHK.TRANS64 P0, [R0+URZ+0x70], R3 ;  /* 0x00007003000085a7 */ /* 0x000ee400080010ff */
[----:B---3--:R-:W-:Y:S05]  /*9930*/  @!P0 BRA `(.L_x_166) ;  /* 0xfffffffc00f08947 */ /* 0x008fea000383ffff */
[----:B------:R-:W-:Y:S05]  /*9940*/  BRA `(.L_x_167) ;  /* 0xffffffac00e47947 */ /* 0x000fea000383ffff */
.L_x_83:
[----:B--2---:R2:W4:Y:S02]  /*9950*/  SYNCS.PHASECHK.TRANS64.TRYWAIT P0, [R0+URZ+0x90], R3 ;  /* 0x00009003000075a7 */ /* 0x00452400080011ff */
[----:B----4-:R-:W-:Y:S05]  /*9960*/  @!P0 NANOSLEEP.SYNCS 0x989680 ;  /* 0x009896800000895d */ /* 0x010fea0003900000 */
[----:B------:R-:W4:Y:S02]  /*9970*/  @!P0 SYNCS.PHASECHK.TRANS64 P0, [R0+URZ+0x90], R3 ;  /* 0x00009003000085a7 */ /* 0x000f2400080010ff */
[----:B----4-:R-:W-:Y:S05]  /*9980*/  @!P0 BRA `(.L_x_83) ;  /* 0xfffffffc00f08947 */ /* 0x010fea000383ffff */
[----:B------:R-:W-:Y:S05]  /*9990*/  BRA `(.L_x_168) ;  /* 0xffffffb000b47947 */ /* 0x000fea000383ffff */
.L_x_94:
[----:B-1----:R1:W3:Y:S02]  /*99a0*/  SYNCS.PHASECHK.TRANS64.TRYWAIT P1, [R0+URZ+0x40], R3 ;  /* 0x00004003000075a7 */ /* 0x0022e400080211ff */
[----:B---3--:R-:W-:Y:S05]  /*99b0*/  @!P1 NANOSLEEP.SYNCS 0x989680 ;  /* 0x009896800000995d */ /* 0x008fea0003900000 */
[----:B------:R-:W3:Y:S02]  /*99c0*/  @!P1 SYNCS.PHASECHK.TRANS64 P1, [R0+URZ+0x40], R3 ;  /* 0x00004003000095a7 */ /* 0x000ee400080210ff */
[----:B---3--:R-:W-:Y:S05]  /*99d0*/  @!P1 BRA `(.L_x_94) ;  /* 0xfffffffc00f09947 */ /* 0x008fea000383ffff */
[----:B------:R-:W-:Y:S05]  /*99e0*/  BRA `(.L_x_93) ;  /* 0xffffffbc00cc7947 */ /* 0x000fea000383ffff */
.L_x_96:
[----:B---3--:R3:W4:Y:S02]  /*99f0*/  SYNCS.PHASECHK.TRANS64.TRYWAIT P0, [R108+URZ+0xb0], R7 ;  /* 0x0000b0076c0075a7 */ /* 0x00872400080011ff */
[----:B----4-:R-:W-:Y:S05]  /*9a00*/  @!P0 NANOSLEEP.SYNCS 0x989680 ;  /* 0x009896800000895d */ /* 0x010fea0003900000 */
[----:B------:R-:W4:Y:S02]  /*9a10*/  @!P0 SYNCS.PHASECHK.TRANS64 P0, [R108+URZ+0xb0], R7 ;  /* 0x0000b0076c0085a7 */ /* 0x000f2400080010ff */
[----:B----4-:R-:W-:Y:S05]  /*9a20*/  @!P0 BRA `(.L_x_96) ;  /* 0xfffffffc00f08947 */ /* 0x010fea000383ffff */
[----:B------:R-:W-:Y:S05]  /*9a30*/  BRA `(.L_x_95) ;  /* 0xffffffc000207947 */ /* 0x000fea000383ffff */
.L_x_104:
[----:B--2---:R2:W3:Y:S02]  /*9a40*/  SYNCS.PHASECHK.TRANS64.TRYWAIT P0, [R55+URZ+0x40], R0 ;  /* 0x00004000370075a7 */ /* 0x0044e400080011ff */
[----:B---3--:R-:W-:Y:S05]  /*9a50*/  @!P0 NANOSLEEP.SYNCS 0x989680 ;  /* 0x009896800000895d */ /* 0x008fea0003900000 */
[----:B------:R-:W3:Y:S02]  /*9a60*/  @!P0 SYNCS.PHASECHK.TRANS64 P0, [R55+URZ+0x40], R0 ;  /* 0x00004000370085a7 */ /* 0x000ee400080010ff */
[----:B---3--:R-:W-:Y:S05]  /*9a70*/  @!P0 BRA `(.L_x_104) ;  /* 0xfffffffc00f08947 */ /* 0x008fea000383ffff */
[----:B------:R-:W-:Y:S05]  /*9a80*/  BRA `(.L_x_103) ;  /* 0xffffffcc00187947 */ /* 0x000fea000383ffff */
.L_x_112:
[----:B--2---:R2:W3:Y:S02]  /*9a90*/  SYNCS.PHASECHK.TRANS64.TRYWAIT P0, [R73+URZ+0x40], R2 ;  /* 0x00004002490075a7 */ /* 0x0044e400080011ff */
[----:B---3--:R-:W-:Y:S05]  /*9aa0*/  @!P0 NANOSLEEP.SYNCS 0x989680 ;  /* 0x009896800000895d */ /* 0x008fea0003900000 */
[----:B------:R-:W3:Y:S02]  /*9ab0*/  @!P0 SYNCS.PHASECHK.TRANS64 P0, [R73+URZ+0x40], R2 ;  /* 0x00004002490085a7 */ /* 0x000ee400080010ff */
[----:B---3--:R-:W-:Y:S05]  /*9ac0*/  @!P0 BRA `(.L_x_112) ;  /* 0xfffffffc00f08947 */ /* 0x008fea000383ffff */
[----:B------:R-:W-:Y:S05]  /*9ad0*/  BRA `(.L_x_111) ;  /* 0xffffffd800547947 */ /* 0x000fea000383ffff */
.L_x_120:
[----:B--2---:R2:W3:Y:S02]  /*9ae0*/  SYNCS.PHASECHK.TRANS64.TRYWAIT P0, [R76+URZ+0x40], R3 ;  /* 0x000040034c0075a7 */ /* 0x0044e400080011ff */
[----:B---3--:R-:W-:Y:S05]  /*9af0*/  @!P0 NANOSLEEP.SYNCS 0x989680 ;  /* 0x009896800000895d */ /* 0x008fea0003900000 */
[----:B------:R-:W3:Y:S02]  /*9b00*/  @!P0 SYNCS.PHASECHK.TRANS64 P0, [R76+URZ+0x40], R3 ;  /* 0x000040034c0085a7 */ /* 0x000ee400080010ff */
[----:B---3--:R-:W-:Y:S05]  /*9b10*/  @!P0 BRA `(.L_x_120) ;  /* 0xfffffffc00f08947 */ /* 0x008fea000383ffff */
[----:B------:R-:W-:Y:S05]  /*9b20*/  BRA `(.L_x_119) ;  /* 0xffffffe4009c7947 */ /* 0x000fea000383ffff */
        .weak           $__internal_0_$__cuda_sm10x_tcgen05_guardrail_trap_col_being_dealloced_not_returned_by_alloc
        .type           $__internal_0_$__cuda_sm10x_tcgen05_guardrail_trap_col_being_dealloced_not_returned_by_alloc,@function
        .size           $__internal_0_$__cuda_sm10x_tcgen05_guardrail_trap_col_being_dealloced_not_returned_by_alloc,($__internal_1_$__cuda_sm10x_tcgen05_guardrail_trap_phase_invalid_during_alloc - $__internal_0_$__cuda_sm10x_tcgen05_guardrail_trap_col_being_dealloced_not_returned_by_alloc)
$__internal_0_$__cuda_sm10x_tcgen05_guardrail_trap_col_being_dealloced_not_returned_by_alloc:
[----:B------:R-:W-:Y:S05]  /*9b30*/  BPT.TRAP 0x1 ;  /* 0x000000040000795c */ /* 0x000fea0000300000 */
[----:B------:R-:W-:-:S04]  /*9b40*/  HFMA2 R3, -RZ, RZ, 0, 0 ;  /* 0x00000000ff037431 */ /* 0x000fc800000001ff */
[----:B------:R-:W-:Y:S05]  /*9b50*/  RET.REL.NODEC R2 `(_ZN7cutlass13device_kernelINS_4gemm6kernel13GemmUniversalIN4cute5tupleIJiiiiEEENS1_10collective13CollectiveMmaINS1_35MainloopSm100TmaUmmaWarpSpecializedILi4ELi2ELi4ENS5_IJNS4_1CILi1EEESB_SB_EEEEENS5_IJNSA_ILi64EEENSA_ILi256EEESE_EEEaNS5_IJlSB_lEEEaSH_NS4_8TiledMMAINS4_8MMA_AtomIJNS4_15SM100_MMA_S8_SSIaaiLi64ELi256ELNS4_4UMMA5MajorE0ELSM_0ELNSL_8SaturateE0EEEEEENS4_6LayoutISC_NS5_IJNSA_ILi0EEESR_SR_EEEEENS5_IJNS4_10UnderscoreESU_SU_EEEEENS4_13SM90_TMA_LOADENS4_14ComposedLayoutINS4_7SwizzleILi2ELi4ELi3EEENS4_18smem_ptr_flag_bitsILi8EEENSQ_INS5_IJNSA_ILi8EEESE_EEENS5_IJSE_SB_EEEEEEEvNS4_8identityESX_S17_vS18_EENS_8epilogue10collective18CollectiveEpilogueINS1A_23Sm100TmaWarpSpecializedILi4ELi2ELi32ELb0ELb0EEEJSG_NS5_IJNSQ_ISE_SB_EES1F_EEEaSH_aSH_NS1A_6fusion15FusionCallbacksIS1E_NS1H_17LinearCombinationIaiaiLNS_15FloatRoundStyleE2EEESG_S1G_JEEENS4_5SM1004TMEM4LOAD26SM100_TMEM_LOAD_16dp32b32xESX_S17_NS4_39AutoVectorizingCopyWithAssumedAlignmentILi128EEENS4_14SM90_TMA_STOREES17_S1S_S1S_EEEvvEEEEvNT_6ParamsE) ;  /* 0xffffff6402287950 */ /* 0x000fea0003c3ffff */
        .weak           $__internal_1_$__cuda_sm10x_tcgen05_guardrail_trap_phase_invalid_during_alloc
        .type           $__internal_1_$__cuda_sm10x_tcgen05_guardrail_trap_phase_invalid_during_alloc,@function
        .size           $__internal_1_$__cuda_sm10x_tcgen05_guardrail_trap_phase_invalid_during_alloc,($__internal_2_$__cuda_sm10x_tcgen05_guardrail_trap_unallocated_columns_being_dealloced - $__internal_1_$__cuda_sm10x_tcgen05_guardrail_trap_phase_invalid_during_alloc)
$__internal_1_$__cuda_sm10x_tcgen05_guardrail_trap_phase_invalid_during_alloc:
[----:B------:R-:W-:Y:S05]  /*9b60*/  BPT.TRAP 0x1 ;  /* 0x000000040000795c */ /* 0x000fea0000300000 */
[----:B------:R-:W-:-:S04]  /*9b70*/  MOV R3, 0x0 ;  /* 0x0000000000037802 */ /* 0x000fc80000000f00 */
[----:B------:R-:W-:Y:S05]  /*9b80*/  RET.REL.NODEC R2 `(_ZN7cutlass13device_kernelINS_4gemm6kernel13GemmUniversalIN4cute5tupleIJiiiiEEENS1_10collective13CollectiveMmaINS1_35MainloopSm100TmaUmmaWarpSpecializedILi4ELi2ELi4ENS5_IJNS4_1CILi1EEESB_SB_EEEEENS5_IJNSA_ILi64EEENSA_ILi256EEESE_EEEaNS5_IJlSB_lEEEaSH_NS4_8TiledMMAINS4_8MMA_AtomIJNS4_15SM100_MMA_S8_SSIaaiLi64ELi256ELNS4_4UMMA5MajorE0ELSM_0ELNSL_8SaturateE0EEEEEENS4_6LayoutISC_NS5_IJNSA_ILi0EEESR_SR_EEEEENS5_IJNS4_10UnderscoreESU_SU_EEEEENS4_13SM90_TMA_LOADENS4_14ComposedLayoutINS4_7SwizzleILi2ELi4ELi3EEENS4_18smem_ptr_flag_bitsILi8EEENSQ_INS5_IJNSA_ILi8EEESE_EEENS5_IJSE_SB_EEEEEEEvNS4_8identityESX_S17_vS18_EENS_8epilogue10collective18CollectiveEpilogueINS1A_23Sm100TmaWarpSpecializedILi4ELi2ELi32ELb0ELb0EEEJSG_NS5_IJNSQ_ISE_SB_EES1F_EEEaSH_aSH_NS1A_6fusion15FusionCallbacksIS1E_NS1H_17LinearCombinationIaiaiLNS_15FloatRoundStyleE2EEESG_S1G_JEEENS4_5SM1004TMEM4LOAD26SM100_TMEM_LOAD_16dp32b32xESX_S17_NS4_39AutoVectorizingCopyWithAssumedAlignmentILi128EEENS4_14SM90_TMA_STOREES17_S1S_S1S_EEEvvEEEEvNT_6ParamsE) ;  /* 0xffffff64021c7950 */ /* 0x000fea0003c3ffff */
        .weak           $__internal_2_$__cuda_sm10x_tcgen05_guardrail_trap_unallocated_columns_being_dealloced
        .type           $__internal_2_$__cuda_sm10x_tcgen05_guardrail_trap_unallocated_columns_being_dealloced,@function
        .size           $__internal_2_$__cuda_sm10x_tcgen05_guardrail_trap_unallocated_columns_being_dealloced,(.L_x_170 - $__internal_2_$__cuda_sm10x_tcgen05_guardrail_trap_unallocated_columns_being_dealloced)
$__internal_2_$__cuda_sm10x_tcgen05_guardrail_trap_unallocated_columns_being_dealloced:
[----:B------:R-:W-:Y:S05]  /*9b90*/  BPT.TRAP 0x1 ;  /* 0x000000040000795c */ /* 0x000fea0000300000 */
[----:B------:R-:W-:-:S04]  /*9ba0*/  HFMA2 R3, -RZ, RZ, 0, 0 ;  /* 0x00000000ff037431 */ /* 0x000fc800000001ff */
[----:B------:R-:W-:Y:S05]  /*9bb0*/  RET.REL.NODEC R2 `(_ZN7cutlass13device_kernelINS_4gemm6kernel13GemmUniversalIN4cute5tupleIJiiiiEEENS1_10collective13CollectiveMmaINS1_35MainloopSm100TmaUmmaWarpSpecializedILi4ELi2ELi4ENS5_IJNS4_1CILi1EEESB_SB_EEEEENS5_IJNSA_ILi64EEENSA_ILi256EEESE_EEEaNS5_IJlSB_lEEEaSH_NS4_8TiledMMAINS4_8MMA_AtomIJNS4_15SM100_MMA_S8_SSIaaiLi64ELi256ELNS4_4UMMA5MajorE0ELSM_0ELNSL_8SaturateE0EEEEEENS4_6LayoutISC_NS5_IJNSA_ILi0EEESR_SR_EEEEENS5_IJNS4_10UnderscoreESU_SU_EEEEENS4_13SM90_TMA_LOADENS4_14ComposedLayoutINS4_7SwizzleILi2ELi4ELi3EEENS4_18smem_ptr_flag_bitsILi8EEENSQ_INS5_IJNSA_ILi8EEESE_EEENS5_IJSE_SB_EEEEEEEvNS4_8identityESX_S17_vS18_EENS_8epilogue10collective18CollectiveEpilogueINS1A_23Sm100TmaWarpSpecializedILi4ELi2ELi32ELb0ELb0EEEJSG_NS5_IJNSQ_ISE_SB_EES1F_EEEaSH_aSH_NS1A_6fusion15FusionCallbacksIS1E_NS1H_17LinearCombinationIaiaiLNS_15FloatRoundStyleE2EEESG_S1G_JEEENS4_5SM1004TMEM4LOAD26SM100_TMEM_LOAD_16dp32b32xESX_S17_NS4_39AutoVectorizingCopyWithAssumedAlignmentILi128EEENS4_14SM90_TMA_STOREES17_S1S_S1S_EEEvvEEEEvNT_6ParamsE) ;  /* 0xffffff6402107950 */ /* 0x000fea0003c3ffff */
.L_x_169:
[----:B------:R-:W-:-:S00]  /*9bc0*/  BRA `(.L_x_169) ;  /* 0xfffffffc00fc7947 */ /* 0x000fc0000383ffff */
[----:B------:R-:W-:-:S00]  /*9bd0*/  NOP ;  /* 0x0000000000007918 */ /* 0x000fc00000000000 */
        /* <DEDUP_REMOVED lines=10> */
.L_x_170:


//--------------------- .nv.global.init           --------------------------
	.section	.nv.global.init,"aw",@progbits
.nv.global.init:
	.type		$str$27,@object
	.size		$str$27,($str$28 - $str$27)
$str$27:
        /*0000*/ 	.byte	0x28, 0x61, 0x64, 0x64, 0x72, 0x65, 0x73, 0x73, 0x20, 0x26, 0x20, 0x6d, 0x61, 0x73, 0x6b, 0x29
        /*0010*/ 	.byte	0x20, 0x3d, 0x3d, 0x20, 0x30, 0x00
	.type		$str$28,@object
	.size		$str$28,($str$26 - $str$28)
$str$28:
        /*0016*/ 	.byte	0x2f, 0x74, 0x6d, 0x70, 0x2f, 0x63, 0x75, 0x74, 0x6c, 0x61, 0x73, 0x73, 0x5f, 0x73, 0x77, 0x65
        /*0026*/ 	.byte	0x65, 0x70, 0x5f, 0x73, 0x72, 0x63, 0x2f, 0x69, 0x6e, 0x63, 0x6c, 0x75, 0x64, 0x65, 0x2f, 0x63
        /*0036*/ 	.byte	0x75, 0x74, 0x65, 0x2f, 0x70, 0x6f, 0x69, 0x6e, 0x74, 0x65, 0x72, 0x5f, 0x66, 0x6c, 0x61, 0x67
        /*0046*/ 	.byte	0x67, 0x65, 0x64, 0x2e, 0x68, 0x70, 0x70, 0x00
	.type		$str$26,@object
	.size		$str$26,($str$25 - $str$26)
$str$26:
        /*004e*/ 	.byte	0x2f, 0x74, 0x6d, 0x70, 0x2f, 0x63, 0x75, 0x74, 0x6c, 0x61, 0x73, 0x73, 0x5f, 0x73, 0x77, 0x65
        /*005e*/ 	.byte	0x65, 0x70, 0x5f, 0x73, 0x72, 0x63, 0x2f, 0x69, 0x6e, 0x63, 0x6c, 0x75, 0x64, 0x65, 0x2f, 0x63
        /*006e*/ 	.byte	0x75, 0x74, 0x65, 0x2f, 0x61, 0x74, 0x6f, 0x6d, 0x2f, 0x63, 0x6f, 0x70, 0x79, 0x5f, 0x74, 0x72
        /*007e*/ 	.byte	0x61, 0x69, 0x74, 0x73, 0x5f, 0x73, 0x6d, 0x31, 0x30, 0x30, 0x2e, 0x68, 0x70, 0x70, 0x00
	.type		$str$25,@object
	.size		$str$25,(__unnamed_1 - $str$25)
$str$25:
        /*008d*/ 	.byte	0x28, 0x28, 0x75, 0x69, 0x6e, 0x74, 0x33, 0x32, 0x5f, 0x74, 0x28, 0x74, 0x68, 0x72, 0x65, 0x61
        /*009d*/ 	.byte	0x64, 0x49, 0x64, 0x78, 0x2e, 0x78, 0x29, 0x20, 0x2f, 0x20, 0x33, 0x32, 0x29, 0x20, 0x25, 0x20
        /*00ad*/ 	.byte	0x34, 0x29, 0x20, 0x3d, 0x3d, 0x20, 0x28, 0x28, 0x28, 0x74, 0x6d, 0x65, 0x6d, 0x5f, 0x61, 0x64
        /*00bd*/ 	.byte	0x64, 0x72, 0x20, 0x3e, 0x3e, 0x20, 0x31, 0x36, 0x29, 0x20, 0x2f, 0x20, 0x33, 0x32, 0x29, 0x20
        /*00cd*/ 	.byte	0x25, 0x20, 0x34, 0x29, 0x00
	.type		__unnamed_1,@object
	.size		__unnamed_1,(__unnamed_2 - __unnamed_1)
__unnamed_1:
        /*00d2*/ 	.byte	0x61, 0x75, 0x74, 0x6f, 0x20, 0x63, 0x75, 0x74, 0x65, 0x3a, 0x3a, 0x61, 0x73, 0x5f, 0x70, 0x6f
        /* <DEDUP_REMOVED lines=24> */
        /*0262*/ 	.byte	0x00
	.type		__unnamed_2,@object
	.size		__unnamed_2,(__unnamed_3 - __unnamed_2)
__unnamed_2:
        /* <DEDUP_REMOVED lines=26> */
	.type		__unnamed_3,@object
	.size		__unnamed_3,(.L_3 - __unnamed_3)
__unnamed_3:
        /* <DEDUP_REMOVED lines=41> */
.L_3:


//--------------------- .nv.shared._ZN7cutlass13device_kernelINS_4gemm6kernel13GemmUniversalIN4cute5tupleIJiiiiEEENS1_10collective13CollectiveMmaINS1_35MainloopSm100TmaUmmaWarpSpecializedILi4ELi2ELi4ENS5_IJNS4_1CILi1EEESB_SB_EEEEENS5_IJNSA_ILi64EEENSA_ILi256EEESE_EEEaNS5_IJlSB_lEEEaSH_NS4_8TiledMMAINS4_8MMA_AtomIJNS4_15SM100_MMA_S8_SSIaaiLi64ELi256ELNS4_4UMMA5MajorE0ELSM_0ELNSL_8SaturateE0EEEEEENS4_6LayoutISC_NS5_IJNSA_ILi0EEESR_SR_EEEEENS5_IJNS4_10UnderscoreESU_SU_EEEEENS4_13SM90_TMA_LOADENS4_14ComposedLayoutINS4_7SwizzleILi2ELi4ELi3EEENS4_18smem_ptr_flag_bitsILi8EEENSQ_INS5_IJNSA_ILi8EEESE_EEENS5_IJSE_SB_EEEEEEEvNS4_8identityESX_S17_vS18_EENS_8epilogue10collective18CollectiveEpilogueINS1A_23Sm100TmaWarpSpecializedILi4ELi2ELi32ELb0ELb0EEEJSG_NS5_IJNSQ_ISE_SB_EES1F_EEEaSH_aSH_NS1A_6fusion15FusionCallbacksIS1E_NS1H_17LinearCombinationIaiaiLNS_15FloatRoundStyleE2EEESG_S1G_JEEENS4_5SM1004TMEM4LOAD26SM100_TMEM_LOAD_16dp32b32xESX_S17_NS4_39AutoVectorizingCopyWithAssumedAlignmentILi128EEENS4_14SM90_TMA_STOREES17_S1S_S1S_EEEvvEEEEvNT_6ParamsE --------------------------
	.section	.nv.shared._ZN7cutlass13device_kernelINS_4gemm6kernel13GemmUniversalIN4cute5tupleIJiiiiEEENS1_10collective13CollectiveMmaINS1_35MainloopSm100TmaUmmaWarpSpecializedILi4ELi2ELi4ENS5_IJNS4_1CILi1EEESB_SB_EEEEENS5_IJNSA_ILi64EEENSA_ILi256EEESE_EEEaNS5_IJlSB_lEEEaSH_NS4_8TiledMMAINS4_8MMA_AtomIJNS4_15SM100_MMA_S8_SSIaaiLi64ELi256ELNS4_4UMMA5MajorE0ELSM_0ELNSL_8SaturateE0EEEEEENS4_6LayoutISC_NS5_IJNSA_ILi0EEESR_SR_EEEEENS5_IJNS4_10UnderscoreESU_SU_EEEEENS4_13SM90_TMA_LOADENS4_14ComposedLayoutINS4_7SwizzleILi2ELi4ELi3EEENS4_18smem_ptr_flag_bitsILi8EEENSQ_INS5_IJNSA_ILi8EEESE_EEENS5_IJSE_SB_EEEEEEEvNS4_8identityESX_S17_vS18_EENS_8epilogue10collective18CollectiveEpilogueINS1A_23Sm100TmaWarpSpecializedILi4ELi2ELi32ELb0ELb0EEEJSG_NS5_IJNSQ_ISE_SB_EES1F_EEEaSH_aSH_NS1A_6fusion15FusionCallbacksIS1E_NS1H_17LinearCombinationIaiaiLNS_15FloatRoundStyleE2EEESG_S1G_JEEENS4_5SM1004TMEM4LOAD26SM100_TMEM_LOAD_16dp32b32xESX_S17_NS4_39AutoVectorizingCopyWithAssumedAlignmentILi128EEENS4_14SM90_TMA_STOREES17_S1S_S1S_EEEvvEEEEvNT_6ParamsE,"aw",@nobits
	.sectionflags	@""
	.align	16
	.zero		1024


//--------------------- .nv.shared.reserved.0     --------------------------
	.section	.nv.shared.reserved.0,"aw",@nobits
	.weak		__nv_reservedSMEM_offset_0_alias
	.size		__nv_reservedSMEM_offset_0_alias, 0, 64
	.other		__nv_reservedSMEM_offset_0_alias,@"STO_CUDA_RESERVED_SHARED STV_DEFAULT"
__nv_reservedSMEM_offset_0_alias:
	.zero		0
.nv.shared.reserved.0:
	.zero		64
	.weak		__nv_reservedSMEM_tcgen05_partition
	.type		__nv_reservedSMEM_tcgen05_partition,@object
	.size		__nv_reservedSMEM_tcgen05_partition,(.L_0 - __nv_reservedSMEM_tcgen05_partition)
__nv_reservedSMEM_tcgen05_partition:
	.zero		32
.L_0:


//--------------------- .nv.global                --------------------------
	.section	.nv.global,"aw",@nobits
.nv.global:
	.type		_ZN40_INTERNAL_07464592_4_k_cu_3b7d7be4_317934cute1_E,@object
	.size		_ZN40_INTERNAL_07464592_4_k_cu_3b7d7be4_317934cute1_E,(_ZN40_INTERNAL_07464592_4_k_cu_3b7d7be4_317934cuda3std3__45__cpo6cbeginE - _ZN40_INTERNAL_07464592_4_k_cu_3b7d7be4_317934cute1_E)
_ZN40_INTERNAL_07464592_4_k_cu_3b7d7be4_317934cute1_E:
	.zero		1
	.type		_ZN40_INTERNAL_07464592_4_k_cu_3b7d7be4_317934cuda3std3__45__cpo6cbeginE,@object
	.size		_ZN40_INTERNAL_07464592_4_k_cu_3b7d7be4_317934cuda3std3__45__cpo6cbeginE,(_ZN40_INTERNAL_07464592_4_k_cu_3b7d7be4_317934cuda3std3__48in_placeE - _ZN40_INTERNAL_07464592_4_k_cu_3b7d7be4_317934cuda3std3__45__cpo6cbeginE)
_ZN40_INTERNAL_07464592_4_k_cu_3b7d7be4_317934cuda3std3__45__cpo6cbeginE:
	.zero		1
	.type		_ZN40_INTERNAL_07464592_4_k_cu_3b7d7be4_317934cuda3std3__48in_placeE,@object
	.size		_ZN40_INTERNAL_07464592_4_k_cu_3b7d7be4_317934cuda3std3__48in_placeE,(_ZN40_INTERNAL_07464592_4_k_cu_3b7d7be4_317934cuda3std6ranges3__45__cpo9iter_moveE - _ZN40_INTERNAL_07464592_4_k_cu_3b7d7be4_317934cuda3std3__48in_placeE)
_ZN40_INTERNAL_07464592_4_k_cu_3b7d7be4_317934cuda3std3__48in_placeE:
	.zero		1
	.type		_ZN40_INTERNAL_07464592_4_k_cu_3b7d7be4_317934cuda3std6ranges3__45__cpo9iter_moveE,@object
	.size		_ZN40_INTERNAL_07464592_4_k_cu_3b7d7be4_317934cuda3std6ranges3__45__cpo9iter_moveE,(_ZN40_INTERNAL_07464592_4_k_cu_3b7d7be4_317934cuda3std3__45__cpo5beginE - _ZN40_INTERNAL_07464592_4_k_cu_3b7d7be4_317934cuda3std6ranges3__45__cpo9iter_moveE)
_ZN40_INTERNAL_07464592_4_k_cu_3b7d7be4_317934cuda3std6ranges3__45__cpo9iter_moveE:
	.zero		1
	.type		_ZN40_INTERNAL_07464592_4_k_cu_3b7d7be4_317934cuda3std3__45__cpo5beginE,@object
	.size		_ZN40_INTERNAL_07464592_4_k_cu_3b7d7be4_317934cuda3std3__45__cpo5beginE,(_ZN40_INTERNAL_07464592_4_k_cu_3b7d7be4_317934cuda3std3__442_GLOBAL__N__07464592_4_k_cu_3b7d7be4_317936ignoreE - _ZN40_INTERNAL_07464592_4_k_cu_3b7d7be4_317934cuda3std3__45__cpo5beginE)
_ZN40_INTERNAL_07464592_4_k_cu_3b7d7be4_317934cuda3std3__45__cpo5beginE:
	.zero		1
	.type		_ZN40_INTERNAL_07464592_4_k_cu_3b7d7be4_317934cuda3std3__442_GLOBAL__N__07464592_4_k_cu_3b7d7be4_317936ignoreE,@object
	.size		_ZN40_INTERNAL_07464592_4_k_cu_3b7d7be4_317934cuda3std3__442_GLOBAL__N__07464592_4_k_cu_3b7d7be4_317936ignoreE,(_ZN40_INTERNAL_07464592_4_k_cu_3b7d7be4_317934cute7productE - _ZN40_INTERNAL_07464592_4_k_cu_3b7d7be4_317934cuda3std3__442_GLOBAL__N__07464592_4_k_cu_3b7d7be4_317936ignoreE)
_ZN40_INTERNAL_07464592_4_k_cu_3b7d7be4_317934cuda3std3__442_GLOBAL__N__07464592_4_k_cu_3b7d7be4_317936ignoreE:
	.zero		1
	.type		_ZN40_INTERNAL_07464592_4_k_cu_3b7d7be4_317934cute7productE,@object
	.size		_ZN40_INTERNAL_07464592_4_k_cu_3b7d7be4_317934cute7productE,(_ZN40_INTERNAL_07464592_4_k_cu_3b7d7be4_317934cuda3std3__45__cpo3endE - _ZN40_INTERNAL_07464592_4_k_cu_3b7d7be4_317934cute7productE)
_ZN40_INTERNAL_07464592_4_k_cu_3b7d7be4_317934cute7productE:
	.zero		1
	.type		_ZN40_INTERNAL_07464592_4_k_cu_3b7d7be4_317934cuda3std3__45__cpo3endE,@object
	.size		_ZN40_INTERNAL_07464592_4_k_cu_3b7d7be4_317934cuda3std3__45__cpo3endE,(_ZN40_INTERNAL_07464592_4_k_cu_3b7d7be4_317934cuda3std3__419piecewise_constructE - _ZN40_INTERNAL_07464592_4_k_cu_3b7d7be4_317934cuda3std3__45__cpo3endE)
_ZN40_INTERNAL_07464592_4_k_cu_3b7d7be4_317934cuda3std3__45__cpo3endE:
	.zero		1
	.type		_ZN40_INTERNAL_07464592_4_k_cu_3b7d7be4_317934cuda3std3__419piecewise_constructE,@object
	.size		_ZN40_INTERNAL_07464592_4_k_cu_3b7d7be4_317934cuda3std3__419piecewise_constructE,(_ZN40_INTERNAL_07464592_4_k_cu_3b7d7be4_317934cuda3std3__45__cpo4cendE - _ZN40_INTERNAL_07464592_4_k_cu_3b7d7be4_317934cuda3std3__419piecewise_constructE)
_ZN40_INTERNAL_07464592_4_k_cu_3b7d7be4_317934cuda3std3__419piecewise_constructE:
	.zero		1
	.type		_ZN40_INTERNAL_07464592_4_k_cu_3b7d7be4_317934cuda3std3__45__cpo4cendE,@object
	.size		_ZN40_INTERNAL_07464592_4_k_cu_3b7d7be4_317934cuda3std3__45__cpo4cendE,(_ZN40_INTERNAL_07464592_4_k_cu_3b7d7be4_317934cuda3std6ranges3__45__cpo4swapE - _ZN40_INTERNAL_07464592_4_k_cu_3b7d7be4_317934cuda3std3__45__cpo4cendE)
_ZN40_INTERNAL_07464592_4_k_cu_3b7d7be4_317934cuda3std3__45__cpo4cendE:
	.zero		1
	.type		_ZN40_INTERNAL_07464592_4_k_cu_3b7d7be4_317934cuda3std6ranges3__45__cpo4swapE,@object
	.size		_ZN40_INTERNAL_07464592_4_k_cu_3b7d7be4_317934cuda3std6ranges3__45__cpo4swapE,(.L_11 - _ZN40_INTERNAL_07464592_4_k_cu_3b7d7be4_317934cuda3std6ranges3__45__cpo4swapE)
_ZN40_INTERNAL_07464592_4_k_cu_3b7d7be4_317934cuda3std6ranges3__45__cpo4swapE:
	.zero		1
.L_11:


//--------------------- .nv.constant0._ZN7cutlass13device_kernelINS_4gemm6kernel13GemmUniversalIN4cute5tupleIJiiiiEEENS1_10collective13CollectiveMmaINS1_35MainloopSm100TmaUmmaWarpSpecializedILi4ELi2ELi4ENS5_IJNS4_1CILi1EEESB_SB_EEEEENS5_IJNSA_ILi64EEENSA_ILi256EEESE_EEEaNS5_IJlSB_lEEEaSH_NS4_8TiledMMAINS4_8MMA_AtomIJNS4_15SM100_MMA_S8_SSIaaiLi64ELi256ELNS4_4UMMA5MajorE0ELSM_0ELNSL_8SaturateE0EEEEEENS4_6LayoutISC_NS5_IJNSA_ILi0EEESR_SR_EEEEENS5_IJNS4_10UnderscoreESU_SU_EEEEENS4_13SM90_TMA_LOADENS4_14ComposedLayoutINS4_7SwizzleILi2ELi4ELi3EEENS4_18smem_ptr_flag_bitsILi8EEENSQ_INS5_IJNSA_ILi8EEESE_EEENS5_IJSE_SB_EEEEEEEvNS4_8identityESX_S17_vS18_EENS_8epilogue10collective18CollectiveEpilogueINS1A_23Sm100TmaWarpSpecializedILi4ELi2ELi32ELb0ELb0EEEJSG_NS5_IJNSQ_ISE_SB_EES1F_EEEaSH_aSH_NS1A_6fusion15FusionCallbacksIS1E_NS1H_17LinearCombinationIaiaiLNS_15FloatRoundStyleE2EEESG_S1G_JEEENS4_5SM1004TMEM4LOAD26SM100_TMEM_LOAD_16dp32b32xESX_S17_NS4_39AutoVectorizingCopyWithAssumedAlignmentILi128EEENS4_14SM90_TMA_STOREES17_S1S_S1S_EEEvvEEEEvNT_6ParamsE --------------------------
	.section	.nv.constant0._ZN7cutlass13device_kernelINS_4gemm6kernel13GemmUniversalIN4cute5tupleIJiiiiEEENS1_10collective13CollectiveMmaINS1_35MainloopSm100TmaUmmaWarpSpecializedILi4ELi2ELi4ENS5_IJNS4_1CILi1EEESB_SB_EEEEENS5_IJNSA_ILi64EEENSA_ILi256EEESE_EEEaNS5_IJlSB_lEEEaSH_NS4_8TiledMMAINS4_8MMA_AtomIJNS4_15SM100_MMA_S8_SSIaaiLi64ELi256ELNS4_4UMMA5MajorE0ELSM_0ELNSL_8SaturateE0EEEEEENS4_6LayoutISC_NS5_IJNSA_ILi0EEESR_SR_EEEEENS5_IJNS4_10UnderscoreESU_SU_EEEEENS4_13SM90_TMA_LOADENS4_14ComposedLayoutINS4_7SwizzleILi2ELi4ELi3EEENS4_18smem_ptr_flag_bitsILi8EEENSQ_INS5_IJNSA_ILi8EEESE_EEENS5_IJSE_SB_EEEEEEEvNS4_8identityESX_S17_vS18_EENS_8epilogue10collective18CollectiveEpilogueINS1A_23Sm100TmaWarpSpecializedILi4ELi2ELi32ELb0ELb0EEEJSG_NS5_IJNSQ_ISE_SB_EES1F_EEEaSH_aSH_NS1A_6fusion15FusionCallbacksIS1E_NS1H_17LinearCombinationIaiaiLNS_15FloatRoundStyleE2EEESG_S1G_JEEENS4_5SM1004TMEM4LOAD26SM100_TMEM_LOAD_16dp32b32xESX_S17_NS4_39AutoVectorizingCopyWithAssumedAlignmentILi128EEENS4_14SM90_TMA_STOREES17_S1S_S1S_EEEvvEEEEvNT_6ParamsE,"a",@progbits
	.sectionflags	@""
	.align	4
.nv.constant0._ZN7cutlass13device_kernelINS_4gemm6kernel13GemmUniversalIN4cute5tupleIJiiiiEEENS1_10collective13CollectiveMmaINS1_35MainloopSm100TmaUmmaWarpSpecializedILi4ELi2ELi4ENS5_IJNS4_1CILi1EEESB_SB_EEEEENS5_IJNSA_ILi64EEENSA_ILi256EEESE_EEEaNS5_IJlSB_lEEEaSH_NS4_8TiledMMAINS4_8MMA_AtomIJNS4_15SM100_MMA_S8_SSIaaiLi64ELi256ELNS4_4UMMA5MajorE0ELSM_0ELNSL_8SaturateE0EEEEEENS4_6LayoutISC_NS5_IJNSA_ILi0EEESR_SR_EEEEENS5_IJNS4_10UnderscoreESU_SU_EEEEENS4_13SM90_TMA_LOADENS4_14ComposedLayoutINS4_7SwizzleILi2ELi4ELi3EEENS4_18smem_ptr_flag_bitsILi8EEENSQ_INS5_IJNSA_ILi8EEESE_EEENS5_IJSE_SB_EEEEEEEvNS4_8identityESX_S17_vS18_EENS_8epilogue10collective18CollectiveEpilogueINS1A_23Sm100TmaWarpSpecializedILi4ELi2ELi32ELb0ELb0EEEJSG_NS5_IJNSQ_ISE_SB_EES1F_EEEaSH_aSH_NS1A_6fusion15FusionCallbacksIS1E_NS1H_17LinearCombinationIaiaiLNS_15FloatRoundStyleE2EEESG_S1G_JEEENS4_5SM1004TMEM4LOAD26SM100_TMEM_LOAD_16dp32b32xESX_S17_NS4_39AutoVectorizingCopyWithAssumedAlignmentILi128EEENS4_14SM90_TMA_STOREES17_S1S_S1S_EEEvvEEEEvNT_6ParamsE:
	.zero		2944


//--------------------- SYMBOLS --------------------------

	.type		.nv.reservedSmem.offset0,@object
	.size		.nv.reservedSmem.offset0,0x4
	.type		.nv.reservedSmem.cap,@object
	.size		.nv.reservedSmem.cap,0x4
	.type		__assertfail,@function
